	.headerflags	@"EF_CUDA_TEXMODE_UNIFIED EF_CUDA_64BIT_ADDRESS EF_CUDA_ACCELERATORS EF_CUDA_SM90 EF_CUDA_VIRTUAL_SM(EF_CUDA_SM90)"
	.elftype	@"ET_EXEC"


//--------------------- .nv.info                  --------------------------
	.section	.nv.info,"",@"SHT_CUDA_INFO"
	.align	4


	//----- nvinfo : EIATTR_REGCOUNT
	.align		4
        /*0000*/ 	.byte	0x04, 0x2f
        /*0002*/ 	.short	(.L_1 - .L_0)
	.align		4
.L_0:
        /*0004*/ 	.word	index@(triton_poi_fused__unsafe_index_add_convolution_mul_sub_32)
        /*0008*/ 	.word	0x00000040


	//----- nvinfo : EIATTR_MIN_STACK_SIZE
	.align		4
.L_1:
        /*000c*/ 	.byte	0x04, 0x12
        /*000e*/ 	.short	(.L_3 - .L_2)
	.align		4
.L_2:
        /*0010*/ 	.word	index@(triton_poi_fused__unsafe_index_add_convolution_mul_sub_32)
        /*0014*/ 	.word	0x00000000


	//----- nvinfo : EIATTR_FRAME_SIZE
	.align		4
.L_3:
        /*0018*/ 	.byte	0x04, 0x11
        /*001a*/ 	.short	(.L_5 - .L_4)
	.align		4
.L_4:
        /*001c*/ 	.word	index@(triton_poi_fused__unsafe_index_add_convolution_mul_sub_32)
        /*0020*/ 	.word	0x00000000


	//----- nvinfo : EIATTR_MIN_STACK_SIZE
	.align		4
.L_5:
        /*0024*/ 	.byte	0x04, 0x12
        /*0026*/ 	.short	(.L_7 - .L_6)
	.align		4
.L_6:
        /*0028*/ 	.word	index@(triton_poi_fused__unsafe_index_add_convolution_mul_sub_32)
        /*002c*/ 	.word	0x00000000
.L_7:


//--------------------- .nv.info.triton_poi_fused__unsafe_index_add_convolution_mul_sub_32 --------------------------
	.section	.nv.info.triton_poi_fused__unsafe_index_add_convolution_mul_sub_32,"",@"SHT_CUDA_INFO"
	.sectionflags	@""
	.align	4


	//----- nvinfo : EIATTR_CUDA_API_VERSION
	.align		4
        /*0000*/ 	.byte	0x04, 0x37
        /*0002*/ 	.short	(.L_9 - .L_8)
.L_8:
        /*0004*/ 	.word	0x0000007c


	//----- nvinfo : EIATTR_KPARAM_INFO
	.align		4
.L_9:
        /*0008*/ 	.byte	0x04, 0x17
        /*000a*/ 	.short	(.L_11 - .L_10)
.L_10:
        /*000c*/ 	.word	0x00000000
        /*0010*/ 	.short	0x000a
        /*0012*/ 	.short	0x004c
        /*0014*/ 	.byte	0x00, 0xf0, 0x11, 0x00


	//----- nvinfo : EIATTR_KPARAM_INFO
	.align		4
.L_11:
        /*0018*/ 	.byte	0x04, 0x17
        /*001a*/ 	.short	(.L_13 - .L_12)
.L_12:
        /*001c*/ 	.word	0x00000000
        /*0020*/ 	.short	0x0009
        /*0022*/ 	.short	0x0048
        /*0024*/ 	.byte	0x00, 0xf0, 0x11, 0x00


	//----- nvinfo : EIATTR_KPARAM_INFO
	.align		4
.L_13:
        /*0028*/ 	.byte	0x04, 0x17
        /*002a*/ 	.short	(.L_15 - .L_14)
.L_14:
        /*002c*/ 	.word	0x00000000
        /*0030*/ 	.short	0x0008
        /*0032*/ 	.short	0x0040
        /*0034*/ 	.byte	0x00, 0xf4, 0x21, 0x00


	//----- nvinfo : EIATTR_KPARAM_INFO
	.align		4
.L_15:
        /*0038*/ 	.byte	0x04, 0x17
        /*003a*/ 	.short	(.L_17 - .L_16)
.L_16:
        /*003c*/ 	.word	0x00000000
        /*0040*/ 	.short	0x0007
        /*0042*/ 	.short	0x0038
        /*0044*/ 	.byte	0x00, 0xf4, 0x21, 0x00


	//----- nvinfo : EIATTR_KPARAM_INFO
	.align		4
.L_17:
        /*0048*/ 	.byte	0x04, 0x17
        /*004a*/ 	.short	(.L_19 - .L_18)
.L_18:
        /*004c*/ 	.word	0x00000000
        /*0050*/ 	.short	0x0006
        /*0052*/ 	.short	0x0030
        /*0054*/ 	.byte	0x00, 0xf4, 0x21, 0x00


	//----- nvinfo : EIATTR_KPARAM_INFO
	.align		4
.L_19:
        /*0058*/ 	.byte	0x04, 0x17
        /*005a*/ 	.short	(.L_21 - .L_20)
.L_20:
        /*005c*/ 	.word	0x00000000
        /*0060*/ 	.short	0x0005
        /*0062*/ 	.short	0x0028
        /*0064*/ 	.byte	0x00, 0xf4, 0x21, 0x00


	//----- nvinfo : EIATTR_KPARAM_INFO
	.align		4
.L_21:
        /*0068*/ 	.byte	0x04, 0x17
        /*006a*/ 	.short	(.L_23 - .L_22)
.L_22:
        /*006c*/ 	.word	0x00000000
        /*0070*/ 	.short	0x0004
        /*0072*/ 	.short	0x0020
        /*0074*/ 	.byte	0x00, 0xf4, 0x21, 0x00


	//----- nvinfo : EIATTR_KPARAM_INFO
	.align		4
.L_23:
        /*0078*/ 	.byte	0x04, 0x17
        /*007a*/ 	.short	(.L_25 - .L_24)
.L_24:
        /*007c*/ 	.word	0x00000000
        /*0080*/ 	.short	0x0003
        /*0082*/ 	.short	0x0018
        /*0084*/ 	.byte	0x00, 0xf4, 0x21, 0x00


	//----- nvinfo : EIATTR_KPARAM_INFO
	.align		4
.L_25:
        /*0088*/ 	.byte	0x04, 0x17
        /*008a*/ 	.short	(.L_27 - .L_26)
.L_26:
        /*008c*/ 	.word	0x00000000
        /*0090*/ 	.short	0x0002
        /*0092*/ 	.short	0x0010
        /*0094*/ 	.byte	0x00, 0xf4, 0x21, 0x00


	//----- nvinfo : EIATTR_KPARAM_INFO
	.align		4
.L_27:
        /*0098*/ 	.byte	0x04, 0x17
        /*009a*/ 	.short	(.L_29 - .L_28)
.L_28:
        /*009c*/ 	.word	0x00000000
        /*00a0*/ 	.short	0x0001
        /*00a2*/ 	.short	0x0008
        /*00a4*/ 	.byte	0x00, 0xf4, 0x21, 0x00


	//----- nvinfo : EIATTR_KPARAM_INFO
	.align		4
.L_29:
        /*00a8*/ 	.byte	0x04, 0x17
        /*00aa*/ 	.short	(.L_31 - .L_30)
.L_30:
        /*00ac*/ 	.word	0x00000000
        /*00b0*/ 	.short	0x0000
        /*00b2*/ 	.short	0x0000
        /*00b4*/ 	.byte	0x00, 0xf4, 0x21, 0x00


	//----- nvinfo : EIATTR_SPARSE_MMA_MASK
	.align		4
.L_31:
        /*00b8*/ 	.byte	0x03, 0x50
        /*00ba*/ 	.short	0x0000


	//----- nvinfo : EIATTR_MAXREG_COUNT
	.align		4
        /*00bc*/ 	.byte	0x03, 0x1b
        /*00be*/ 	.short	0x00ff


	//----- nvinfo : EIATTR_EXIT_INSTR_OFFSETS
	.align		4
        /*00c0*/ 	.byte	0x04, 0x1c
        /*00c2*/ 	.short	(.L_33 - .L_32)


	//   ....[0]....
.L_32:
        /*00c4*/ 	.word	0x00001f30


	//   ....[1]....
        /*00c8*/ 	.word	0x00001f50


	//----- nvinfo : EIATTR_REQNTID
	.align		4
.L_33:
        /*00cc*/ 	.byte	0x04, 0x10
        /*00ce*/ 	.short	(.L_35 - .L_34)
.L_34:
        /*00d0*/ 	.word	0x00000100
        /*00d4*/ 	.word	0x00000001
        /*00d8*/ 	.word	0x00000001


	//----- nvinfo : EIATTR_CBANK_PARAM_SIZE
	.align		4
.L_35:
        /*00dc*/ 	.byte	0x03, 0x19
        /*00de*/ 	.short	0x0050


	//----- nvinfo : EIATTR_PARAM_CBANK
	.align		4
        /*00e0*/ 	.byte	0x04, 0x0a
        /*00e2*/ 	.short	(.L_37 - .L_36)
	.align		4
.L_36:
        /*00e4*/ 	.word	index@(.nv.constant0.triton_poi_fused__unsafe_index_add_convolution_mul_sub_32)
        /*00e8*/ 	.short	0x0210
        /*00ea*/ 	.short	0x0050


	//----- nvinfo : EIATTR_SW_WAR
	.align		4
.L_37:
        /*00ec*/ 	.byte	0x04, 0x36
        /*00ee*/ 	.short	(.L_39 - .L_38)
.L_38:
        /*00f0*/ 	.word	0x00000008
.L_39:


//--------------------- .nv.callgraph             --------------------------
	.section	.nv.callgraph,"",@"SHT_CUDA_CALLGRAPH"
	.align	4
	.sectionentsize	8
	.align		4
        /*0000*/ 	.word	0x00000000
	.align		4
        /*0004*/ 	.word	0xffffffff
	.align		4
        /*0008*/ 	.word	0x00000000
	.align		4
        /*000c*/ 	.word	0xfffffffe
	.align		4
        /*0010*/ 	.word	0x00000000
	.align		4
        /*0014*/ 	.word	0xfffffffd
	.align		4
        /*0018*/ 	.word	0x00000000
	.align		4
        /*001c*/ 	.word	0xfffffffc


//--------------------- .text.triton_poi_fused__unsafe_index_add_convolution_mul_sub_32 --------------------------
	.section	.text.triton_poi_fused__unsafe_index_add_convolution_mul_sub_32,"ax",@progbits
	.sectionflags	@"SHF_BARRIERS=1"
	.align	128
        .global         triton_poi_fused__unsafe_index_add_convolution_mul_sub_32
        .type           triton_poi_fused__unsafe_index_add_convolution_mul_sub_32,@function
        .size           triton_poi_fused__unsafe_index_add_convolution_mul_sub_32,(.L_x_1 - triton_poi_fused__unsafe_index_add_convolution_mul_sub_32)
        .other          triton_poi_fused__unsafe_index_add_convolution_mul_sub_32,@"STO_CUDA_ENTRY STV_DEFAULT"
triton_poi_fused__unsafe_index_add_convolution_mul_sub_32:
.text.triton_poi_fused__unsafe_index_add_convolution_mul_sub_32:
[----:B------:R-:W0:Y:S01]  /*0000*/  LDC R1, c[0x0][0x28] ;  /* 0x00000a00ff017b82 */ /* 0x000e220000000800 */
[----:B------:R-:W1:Y:S07]  /*0010*/  S2R R4, SR_TID.X ;  /* 0x0000000000047919 */ /* 0x000e6e0000002100 */
[----:B------:R-:W2:Y:S01]  /*0020*/  S2UR UR4, SR_CTAID.X ;  /* 0x00000000000479c3 */ /* 0x000ea20000002500 */
[----:B------:R-:W-:Y:S02]  /*0030*/  CS2R R24, SRZ ;  /* 0x0000000000187805 */ /* 0x000fe4000001ff00 */
[----:B------:R-:W-:Y:S01]  /*0040*/  CS2R R20, SRZ ;  /* 0x0000000000147805 */ /* 0x000fe2000001ff00 */
[----:B------:R-:W-:-:S04]  /*0050*/  ULDC.64 UR6, c[0x0][0x208] ;  /* 0x0000820000067ab9 */ /* 0x000fc80000000a00 */
[----:B------:R-:W3:Y:S08]  /*0060*/  LDC.64 R22, c[0x0][0x220] ;  /* 0x00008800ff167b82 */ /* 0x000ef00000000a00 */
[----:B------:R-:W4:Y:S01]  /*0070*/  LDC.64 R12, c[0x0][0x218] ;  /* 0x00008600ff0c7b82 */ /* 0x000f220000000a00 */
[----:B--2---:R-:W-:-:S07]  /*0080*/  USHF.L.U32 UR4, UR4, 0x4, URZ ;  /* 0x0000000404047899 */ /* 0x004fce000800063f */
[----:B------:R-:W2:Y:S01]  /*0090*/  LDC.64 R26, c[0x0][0x230] ;  /* 0x00008c00ff1a7b82 */ /* 0x000ea20000000a00 */
[----:B-1----:R-:W-:-:S07]  /*00a0*/  SHF.R.U32.HI R6, RZ, 0x6, R4 ;  /* 0x00000006ff067819 */ /* 0x002fce0000011604 */
[----:B------:R-:W1:Y:S01]  /*00b0*/  LDC.64 R14, c[0x0][0x240] ;  /* 0x00009000ff0e7b82 */ /* 0x000e620000000a00 */
[----:B------:R-:W-:-:S04]  /*00c0*/  SGXT.U32 R6, R6, 0x2 ;  /* 0x000000020606781a */ /* 0x000fc80000000000 */
[----:B------:R-:W-:Y:S02]  /*00d0*/  LOP3.LUT R6, R6, UR4, RZ, 0xfc, !PT ;  /* 0x0000000406067c12 */ /* 0x000fe4000f8efcff */
[----:B------:R-:W-:Y:S02]  /*00e0*/  CS2R R28, SRZ ;  /* 0x00000000001c7805 */ /* 0x000fe4000001ff00 */
[----:B------:R-:W-:Y:S01]  /*00f0*/  CS2R R16, SRZ ;  /* 0x0000000000107805 */ /* 0x000fe2000001ff00 */
[----:B------:R-:W5:Y:S01]  /*0100*/  LDC.64 R50, c[0x0][0x238] ;  /* 0x00008e00ff327b82 */ /* 0x000f620000000a00 */
[----:B------:R-:W-:Y:S01]  /*0110*/  SHF.R.S32.HI R3, RZ, 0x1f, R6 ;  /* 0x0000001fff037819 */ /* 0x000fe20000011406 */
[----:B------:R-:W-:Y:S01]  /*0120*/  IMAD.MOV.U32 R31, RZ, RZ, RZ ;  /* 0x000000ffff1f7224 */ /* 0x000fe200078e00ff */
[----:B------:R-:W-:Y:S01]  /*0130*/  ISETP.GE.AND P3, PT, R6, 0x100, PT ;  /* 0x000001000600780c */ /* 0x000fe20003f66270 */
[----:B------:R-:W-:Y:S01]  /*0140*/  HFMA2.MMA R45, -RZ, RZ, 0, 0 ;  /* 0x00000000ff2d7435 */ /* 0x000fe200000001ff */
[----:B------:R-:W-:Y:S01]  /*0150*/  LEA.HI R3, R3, R6, RZ, 0x4 ;  /* 0x0000000603037211 */ /* 0x000fe200078f20ff */
[----:B------:R-:W-:Y:S01]  /*0160*/  IMAD.MOV.U32 R35, RZ, RZ, RZ ;  /* 0x000000ffff237224 */ /* 0x000fe200078e00ff */
[----:B------:R-:W-:Y:S01]  /*0170*/  ULDC.64 UR4, c[0x0][0x228] ;  /* 0x00008a0000047ab9 */ /* 0x000fe20000000a00 */
[----:B------:R-:W5:Y:S01]  /*0180*/  LDC.64 R38, c[0x0][0x248] ;  /* 0x00009200ff267b82 */ /* 0x000f620000000a00 */
[----:B------:R-:W-:-:S02]  /*0190*/  LOP3.LUT R5, R3, 0xfffffff0, RZ, 0xc0, !PT ;  /* 0xfffffff003057812 */ /* 0x000fc400078ec0ff */
[----:B------:R-:W-:-:S03]  /*01a0*/  SHF.R.S32.HI R49, RZ, 0x4, R3 ;  /* 0x00000004ff317819 */ /* 0x000fc60000011403 */
[----:B------:R-:W-:Y:S02]  /*01b0*/  IMAD.IADD R7, R6, 0x1, -R5 ;  /* 0x0000000106077824 */ /* 0x000fe400078e0a05 */
[----:B----4-:R-:W-:-:S04]  /*01c0*/  IMAD.WIDE R2, R49, 0x8, R12 ;  /* 0x0000000831027825 */ /* 0x010fc800078e020c */
[C---:B---3--:R-:W-:Y:S01]  /*01d0*/  IMAD.WIDE R8, R7.reuse, 0x8, R22 ;  /* 0x0000000807087825 */ /* 0x048fe200078e0216 */
[----:B------:R3:W4:Y:S04]  /*01e0*/  @!P3 LDG.E.EL.64 R20, desc[UR6][R2.64] ;  /* 0x000000060214b981 */ /* 0x000728000c2e1b00 */
[----:B------:R-:W4:Y:S01]  /*01f0*/  @!P3 LDG.E.EL.64 R24, desc[UR6][R8.64] ;  /* 0x000000060818b981 */ /* 0x000f22000c2e1b00 */
[----:B--2---:R-:W-:-:S04]  /*0200*/  IMAD.WIDE R10, R7, 0x8, R26 ;  /* 0x00000008070a7825 */ /* 0x004fc800078e021a */
[----:B-1----:R-:W-:Y:S01]  /*0210*/  IMAD.WIDE R18, R49, 0x8, R14 ;  /* 0x0000000831127825 */ /* 0x002fe200078e020e */
[----:B------:R1:W2:Y:S04]  /*0220*/  @!P3 LDG.E.EL.64 R28, desc[UR6][R10.64] ;  /* 0x000000060a1cb981 */ /* 0x0002a8000c2e1b00 */
[----:B------:R5:W2:Y:S01]  /*0230*/  @!P3 LDG.E.EL.64 R16, desc[UR6][R18.64] ;  /* 0x000000061210b981 */ /* 0x000aa2000c2e1b00 */
[C---:B------:R-:W-:Y:S02]  /*0240*/  LOP3.LUT R5, R6.reuse, 0x8, RZ, 0xfc, !PT ;  /* 0x0000000806057812 */ /* 0x040fe400078efcff */
[----:B------:R-:W-:Y:S02]  /*0250*/  LOP3.LUT R0, R6, 0x4, RZ, 0xfc, !PT ;  /* 0x0000000406007812 */ /* 0x000fe400078efcff */
[----:B---3--:R-:W-:Y:S01]  /*0260*/  SHF.R.S32.HI R2, RZ, 0x1f, R5 ;  /* 0x0000001fff027819 */ /* 0x008fe20000011405 */
[----:B-1----:R-:W1:Y:S01]  /*0270*/  S2R R11, SR_CTAID.Y ;  /* 0x00000000000b7919 */ /* 0x002e620000002600 */
[----:B------:R-:W-:-:S02]  /*0280*/  SHF.R.S32.HI R3, RZ, 0x1f, R0 ;  /* 0x0000001fff037819 */ /* 0x000fc40000011400 */
[----:B------:R-:W-:Y:S01]  /*0290*/  LEA.HI R34, R2, R5, RZ, 0x4 ;  /* 0x0000000502227211 */ /* 0x000fe200078f20ff */
[----:B-----5:R-:W-:Y:S01]  /*02a0*/  IMAD.WIDE R18, R7, 0x4, R50 ;  /* 0x0000000407127825 */ /* 0x020fe200078e0232 */
[----:B------:R-:W-:Y:S02]  /*02b0*/  ISETP.GE.AND P1, PT, R5, 0x100, PT ;  /* 0x000001000500780c */ /* 0x000fe40003f26270 */
[----:B------:R-:W-:Y:S02]  /*02c0*/  LOP3.LUT R2, R34, 0xfffffff0, RZ, 0xc0, !PT ;  /* 0xfffffff022027812 */ /* 0x000fe400078ec0ff */
[----:B------:R-:W-:Y:S01]  /*02d0*/  LEA.HI R30, R3, R0, RZ, 0x4 ;  /* 0x00000000031e7211 */ /* 0x000fe200078f20ff */
[----:B------:R-:W3:Y:S01]  /*02e0*/  @!P3 LDG.E.EL R35, desc[UR6][R18.64] ;  /* 0x000000061223b981 */ /* 0x000ee2000c2e1900 */
[----:B0-----:R-:W-:Y:S01]  /*02f0*/  LOP3.LUT R9, R6, 0xc, RZ, 0xfc, !PT ;  /* 0x0000000c06097812 */ /* 0x001fe200078efcff */
[----:B------:R-:W-:Y:S01]  /*0300*/  IMAD.IADD R47, R5, 0x1, -R2 ;  /* 0x00000001052f7824 */ /* 0x000fe200078e0a02 */
[----:B------:R-:W-:-:S02]  /*0310*/  LOP3.LUT R41, R30, 0xfffffff0, RZ, 0xc0, !PT ;  /* 0xfffffff01e297812 */ /* 0x000fc400078ec0ff */
[----:B------:R-:W-:Y:S01]  /*0320*/  ISETP.GE.AND P2, PT, R0, 0x100, PT ;  /* 0x000001000000780c */ /* 0x000fe20003f46270 */
[----:B------:R-:W-:Y:S01]  /*0330*/  IMAD.WIDE R36, R47, 0x4, R50 ;  /* 0x000000042f247825 */ /* 0x000fe200078e0232 */
[----:B------:R-:W-:Y:S02]  /*0340*/  SHF.R.S32.HI R2, RZ, 0x1f, R9 ;  /* 0x0000001fff027819 */ /* 0x000fe40000011409 */
[----:B------:R-:W-:Y:S02]  /*0350*/  IADD3 R41, R0, -R41, RZ ;  /* 0x8000002900297210 */ /* 0x000fe40007ffe0ff */
[----:B------:R0:W5:Y:S01]  /*0360*/  @!P1 LDG.E.EL R31, desc[UR6][R36.64] ;  /* 0x00000006241f9981 */ /* 0x000162000c2e1900 */
[----:B------:R-:W-:Y:S02]  /*0370*/  LEA.HI R40, R2, R9, RZ, 0x4 ;  /* 0x0000000902287211 */ /* 0x000fe400078f20ff */
[----:B------:R-:W-:Y:S01]  /*0380*/  IMAD.WIDE R32, R41, 0x4, R50 ;  /* 0x0000000429207825 */ /* 0x000fe200078e0232 */
[----:B------:R-:W-:-:S02]  /*0390*/  ISETP.GE.AND P0, PT, R9, 0x100, PT ;  /* 0x000001000900780c */ /* 0x000fc40003f06270 */
[----:B------:R-:W-:Y:S02]  /*03a0*/  LOP3.LUT R42, R40, 0xfffffff0, RZ, 0xc0, !PT ;  /* 0xfffffff0282a7812 */ /* 0x000fe400078ec0ff */
[----:B------:R1:W3:Y:S01]  /*03b0*/  @!P2 LDG.E.EL R45, desc[UR6][R32.64] ;  /* 0x00000006202da981 */ /* 0x0002e2000c2e1900 */
[----:B0-----:R-:W-:Y:S02]  /*03c0*/  SHF.R.S32.HI R37, RZ, 0x4, R30 ;  /* 0x00000004ff257819 */ /* 0x001fe4000001141e */
[----:B------:R-:W-:-:S04]  /*03d0*/  SHF.L.U32 R30, R4, 0x2, RZ ;  /* 0x00000002041e7819 */ /* 0x000fc800000006ff */
[----:B------:R-:W-:Y:S01]  /*03e0*/  LOP3.LUT R30, R30, 0xfc, RZ, 0xc0, !PT ;  /* 0x000000fc1e1e7812 */ /* 0x000fe200078ec0ff */
[----:B------:R-:W-:Y:S01]  /*03f0*/  IMAD.IADD R59, R9, 0x1, -R42 ;  /* 0x00000001093b7824 */ /* 0x000fe200078e0a2a */
[--C-:B-1----:R-:W-:Y:S02]  /*0400*/  PRMT R4, R4, 0x6540, R11.reuse ;  /* 0x0000654004047816 */ /* 0x102fe4000000000b */
[--C-:B------:R-:W-:Y:S02]  /*0410*/  PRMT R32, R30, 0x6540, R11.reuse ;  /* 0x000065401e207816 */ /* 0x100fe4000000000b */
[----:B------:R-:W-:Y:S02]  /*0420*/  SHF.R.S32.HI R11, RZ, 0x17, R11 ;  /* 0x00000017ff0b7819 */ /* 0x000fe4000001140b */
[----:B------:R-:W-:Y:S02]  /*0430*/  CS2R R2, SRZ ;  /* 0x0000000000027805 */ /* 0x000fe4000001ff00 */
[----:B------:R-:W-:Y:S01]  /*0440*/  MOV R7, RZ ;  /* 0x000000ff00077202 */ /* 0x000fe20000000f00 */
[----:B------:R-:W-:Y:S01]  /*0450*/  IMAD.WIDE R50, R59, 0x4, R50 ;  /* 0x000000043b327825 */ /* 0x000fe200078e0232 */
[----:B------:R-:W-:-:S02]  /*0460*/  SHF.R.S32.HI R19, RZ, 0x4, R34 ;  /* 0x00000004ff137819 */ /* 0x000fc40000011422 */
[----:B------:R-:W-:Y:S01]  /*0470*/  SGXT R11, R11, 0x1 ;  /* 0x000000010b0b781a */ /* 0x000fe20000000200 */
[----:B------:R-:W-:Y:S01]  /*0480*/  IMAD.WIDE R48, R49, 0x4, R38 ;  /* 0x0000000431307825 */ /* 0x000fe200078e0226 */
[----:B------:R-:W-:Y:S01]  /*0490*/  SHF.R.S32.HI R33, RZ, 0x4, R40 ;  /* 0x00000004ff217819 */ /* 0x000fe20000011428 */
[----:B------:R-:W-:Y:S01]  /*04a0*/  HFMA2.MMA R10, -RZ, RZ, 0, 0 ;  /* 0x00000000ff0a7435 */ /* 0x000fe200000001ff */
[----:B------:R0:W3:Y:S01]  /*04b0*/  @!P0 LDG.E.EL R2, desc[UR6][R50.64] ;  /* 0x0000000632028981 */ /* 0x0000e2000c2e1900 */
[----:B------:R-:W-:Y:S01]  /*04c0*/  LEA.HI R30, R11, R4, RZ, 0x8 ;  /* 0x000000040b1e7211 */ /* 0x000fe200078f40ff */
[--C-:B------:R-:W-:Y:S02]  /*04d0*/  IMAD.WIDE R54, R37, 0x4, R38.reuse ;  /* 0x0000000425367825 */ /* 0x100fe400078e0226 */
[----:B------:R1:W3:Y:S02]  /*04e0*/  @!P3 LDG.E.EL R7, desc[UR6][R48.64] ;  /* 0x000000063007b981 */ /* 0x0002e4000c2e1900 */
[----:B------:R-:W-:-:S04]  /*04f0*/  IMAD.WIDE R52, R19, 0x4, R38 ;  /* 0x0000000413347825 */ /* 0x000fc800078e0226 */
[--C-:B0-----:R-:W-:Y:S01]  /*0500*/  IMAD.WIDE R50, R37, 0x8, R12.reuse ;  /* 0x0000000825327825 */ /* 0x101fe200078e020c */
[----:B------:R4:W3:Y:S03]  /*0510*/  @!P1 LDG.E.EL R10, desc[UR6][R52.64] ;  /* 0x00000006340a9981 */ /* 0x0008e6000c2e1900 */
[----:B-1----:R-:W-:-:S04]  /*0520*/  IMAD.WIDE R48, R19, 0x8, R12 ;  /* 0x0000000813307825 */ /* 0x002fc800078e020c */
[----:B------:R-:W-:-:S04]  /*0530*/  IMAD.WIDE R36, R37, 0x8, R14 ;  /* 0x0000000825247825 */ /* 0x000fc800078e020e */
[----:B------:R-:W-:-:S04]  /*0540*/  IMAD.WIDE R18, R19, 0x8, R14 ;  /* 0x0000000813127825 */ /* 0x000fc800078e020e */
[----:B------:R-:W-:-:S04]  /*0550*/  IMAD.WIDE R56, R33, 0x4, R38 ;  /* 0x0000000421387825 */ /* 0x000fc800078e0226 */
[----:B------:R-:W-:-:S04]  /*0560*/  IMAD.WIDE R12, R33, 0x8, R12 ;  /* 0x00000008210c7825 */ /* 0x000fc800078e020c */
[----:B------:R-:W-:Y:S01]  /*0570*/  IMAD.MOV.U32 R8, RZ, RZ, RZ ;  /* 0x000000ffff087224 */ /* 0x000fe200078e00ff */
[----:B------:R-:W-:Y:S01]  /*0580*/  LEA.HI R11, R11, R32, RZ, 0x8 ;  /* 0x000000200b0b7211 */ /* 0x000fe200078f40ff */
[----:B------:R-:W-:Y:S01]  /*0590*/  IMAD.WIDE R14, R33, 0x8, R14 ;  /* 0x00000008210e7825 */ /* 0x000fe200078e020e */
[----:B------:R-:W-:Y:S01]  /*05a0*/  LOP3.LUT R33, R30, 0xffffff00, RZ, 0xc0, !PT ;  /* 0xffffff001e217812 */ /* 0x000fe200078ec0ff */
[----:B------:R-:W3:Y:S04]  /*05b0*/  @!P0 LDG.E.EL R3, desc[UR6][R56.64] ;  /* 0x0000000638038981 */ /* 0x000ee8000c2e1900 */
[----:B------:R-:W-:Y:S01]  /*05c0*/  IMAD.IADD R4, R4, 0x1, -R33 ;  /* 0x0000000104047824 */ /* 0x000fe200078e0a21 */
[----:B------:R0:W3:Y:S01]  /*05d0*/  @!P2 LDG.E.EL R8, desc[UR6][R54.64] ;  /* 0x000000063608a981 */ /* 0x0000e2000c2e1900 */
[----:B------:R-:W-:-:S04]  /*05e0*/  IMAD.WIDE R38, R41, 0x8, R22 ;  /* 0x0000000829267825 */ /* 0x000fc800078e0216 */
[----:B------:R-:W-:Y:S01]  /*05f0*/  IMAD.WIDE R40, R41, 0x8, R26 ;  /* 0x0000000829287825 */ /* 0x000fe200078e021a */
[----:B----4-:R-:W-:Y:S02]  /*0600*/  SHF.R.U32.HI R53, RZ, 0x1c, R21 ;  /* 0x0000001cff357819 */ /* 0x010fe40000011615 */
[----:B------:R-:W-:Y:S02]  /*0610*/  SHF.R.U32.HI R33, RZ, 0x1c, R25 ;  /* 0x0000001cff217819 */ /* 0x000fe40000011619 */
[----:B------:R-:W-:Y:S02]  /*0620*/  LOP3.LUT R53, R53, 0x8, RZ, 0xc0, !PT ;  /* 0x0000000835357812 */ /* 0x000fe400078ec0ff */
[----:B------:R-:W-:Y:S02]  /*0630*/  LOP3.LUT R33, R33, 0x8, RZ, 0xc0, !PT ;  /* 0x0000000821217812 */ /* 0x000fe400078ec0ff */
[----:B------:R-:W-:Y:S02]  /*0640*/  IADD3 R30, P4, R20, R53, RZ ;  /* 0x00000035141e7210 */ /* 0x000fe40007f9e0ff */
[----:B------:R-:W-:-:S02]  /*0650*/  IADD3 R24, P5, R24, R33, RZ ;  /* 0x0000002118187210 */ /* 0x000fc40007fbe0ff */
[----:B--2---:R-:W-:Y:S02]  /*0660*/  SHF.R.U32.HI R33, RZ, 0x1c, R29 ;  /* 0x0000001cff217819 */ /* 0x004fe4000001161d */
[----:B------:R-:W-:Y:S02]  /*0670*/  IADD3.X R53, RZ, R21, RZ, P4, !PT ;  /* 0x00000015ff357210 */ /* 0x000fe400027fe4ff */
[----:B------:R-:W-:Y:S02]  /*0680*/  LOP3.LUT R33, R33, 0x8, RZ, 0xc0, !PT ;  /* 0x0000000821217812 */ /* 0x000fe400078ec0ff */
[----:B------:R-:W-:Y:S02]  /*0690*/  SHF.R.U32.HI R21, RZ, 0x1c, R17 ;  /* 0x0000001cff157819 */ /* 0x000fe40000011611 */
[----:B------:R-:W-:Y:S02]  /*06a0*/  IADD3 R33, P4, R28, R33, RZ ;  /* 0x000000211c217210 */ /* 0x000fe40007f9e0ff */
[----:B------:R-:W-:-:S02]  /*06b0*/  LOP3.LUT R21, R21, 0x8, RZ, 0xc0, !PT ;  /* 0x0000000815157812 */ /* 0x000fc400078ec0ff */
[----:B------:R-:W-:Y:S02]  /*06c0*/  IADD3.X R34, RZ, R29, RZ, P4, !PT ;  /* 0x0000001dff227210 */ /* 0x000fe400027fe4ff */
[----:B------:R-:W-:Y:S01]  /*06d0*/  IADD3 R16, P4, R16, R21, RZ ;  /* 0x0000001510107210 */ /* 0x000fe20007f9e0ff */
[----:B0-----:R-:W-:-:S04]  /*06e0*/  IMAD.X R55, RZ, RZ, R25, P5 ;  /* 0x000000ffff377224 */ /* 0x001fc800028e0619 */
[----:B------:R-:W-:Y:S01]  /*06f0*/  IMAD.X R25, RZ, RZ, R17, P4 ;  /* 0x000000ffff197224 */ /* 0x000fe200020e0611 */
[----:B------:R-:W-:Y:S02]  /*0700*/  LOP3.LUT R17, R11, 0xffffff00, RZ, 0xc0, !PT ;  /* 0xffffff000b117812 */ /* 0x000fe400078ec0ff */
[C---:B------:R-:W-:Y:S02]  /*0710*/  LEA R20, P4, R24.reuse, UR4, 0xa ;  /* 0x0000000418147c11 */ /* 0x040fe4000f8850ff */
[----:B------:R-:W-:Y:S02]  /*0720*/  IADD3 R28, R32, -R17, RZ ;  /* 0x80000011201c7210 */ /* 0x000fe40007ffe0ff */
[----:B------:R-:W-:Y:S02]  /*0730*/  LEA.HI.X R21, R24, UR5, R55, 0xa, P4 ;  /* 0x0000000518157c11 */ /* 0x000fe4000a0f5437 */
[----:B------:R-:W-:Y:S01]  /*0740*/  LEA R32, P4, R33, UR4, 0xa ;  /* 0x0000000421207c11 */ /* 0x000fe2000f8850ff */
[----:B------:R-:W-:-:S02]  /*0750*/  IMAD.SHL.U32 R29, R30, 0x2000, RZ ;  /* 0x000020001e1d7824 */ /* 0x000fc400078e00ff */
[----:B------:R-:W-:Y:S01]  /*0760*/  IMAD.WIDE R20, R28, 0x4, R20 ;  /* 0x000000041c147825 */ /* 0x000fe200078e0214 */
[----:B------:R-:W-:Y:S02]  /*0770*/  LEA.HI.X R33, R33, UR5, R34, 0xa, P4 ;  /* 0x0000000521217c11 */ /* 0x000fe4000a0f5422 */
[C---:B------:R-:W-:Y:S02]  /*0780*/  SHF.L.U64.HI R55, R16.reuse, 0xd, R25 ;  /* 0x0000000d10377819 */ /* 0x040fe40000010219 */
[----:B------:R-:W-:Y:S01]  /*0790*/  SHF.L.U32 R57, R16, 0xd, RZ ;  /* 0x0000000d10397819 */ /* 0x000fe200000006ff */
[----:B------:R-:W-:Y:S01]  /*07a0*/  IMAD.WIDE R32, R28, 0x4, R32 ;  /* 0x000000041c207825 */ /* 0x000fe200078e0220 */
[----:B------:R-:W-:Y:S02]  /*07b0*/  SHF.L.U64.HI R53, R30, 0xd, R53 ;  /* 0x0000000d1e357819 */ /* 0x000fe40000010235 */
[----:B------:R-:W-:Y:S02]  /*07c0*/  IADD3 R16, P4, R20, R29, RZ ;  /* 0x0000001d14107210 */ /* 0x000fe40007f9e0ff */
[----:B------:R-:W-:-:S03]  /*07d0*/  IADD3 R24, P5, R20, R57, RZ ;  /* 0x0000003914187210 */ /* 0x000fc60007fbe0ff */
[----:B------:R-:W-:Y:S01]  /*07e0*/  IMAD.X R17, R21, 0x1, R53, P4 ;  /* 0x0000000115117824 */ /* 0x000fe200020e0635 */
[----:B------:R-:W-:Y:S02]  /*07f0*/  IADD3 R20, P4, R32, R29, RZ ;  /* 0x0000001d20147210 */ /* 0x000fe40007f9e0ff */
[----:B------:R-:W-:-:S03]  /*0800*/  IADD3.X R25, R21, R55, RZ, P5, !PT ;  /* 0x0000003715197210 */ /* 0x000fc60002ffe4ff */
[----:B------:R-:W-:Y:S01]  /*0810*/  IMAD.X R21, R33, 0x1, R53, P4 ;  /* 0x0000000121157824 */ /* 0x000fe200020e0635 */
[----:B------:R-:W-:-:S06]  /*0820*/  CS2R R52, SRZ ;  /* 0x0000000000347805 */ /* 0x000fcc000001ff00 */
[----:B------:R0:W2:Y:S02]  /*0830*/  @!P2 LDG.E.EL.64 R52, desc[UR6][R50.64] ;  /* 0x000000063234a981 */ /* 0x0000a4000c2e1b00 */
[----:B0-----:R-:W-:-:S06]  /*0840*/  CS2R R50, SRZ ;  /* 0x0000000000327805 */ /* 0x001fcc000001ff00 */
[----:B------:R0:W4:Y:S02]  /*0850*/  @!P2 LDG.E.EL.64 R50, desc[UR6][R38.64] ;  /* 0x000000062632a981 */ /* 0x000124000c2e1b00 */
[----:B0-----:R-:W-:-:S06]  /*0860*/  CS2R R38, SRZ ;  /* 0x0000000000267805 */ /* 0x001fcc000001ff00 */
[----:B------:R0:W3:Y:S02]  /*0870*/  @!P2 LDG.E.EL.64 R38, desc[UR6][R40.64] ;  /* 0x000000062826a981 */ /* 0x0000e4000c2e1b00 */
[----:B0-----:R-:W-:-:S06]  /*0880*/  CS2R R40, SRZ ;  /* 0x0000000000287805 */ /* 0x001fcc000001ff00 */
[----:B------:R-:W5:Y:S01]  /*0890*/  @!P2 LDG.E.EL.64 R40, desc[UR6][R36.64] ;  /* 0x000000062428a981 */ /* 0x000f62000c2e1b00 */
[----:B------:R-:W-:-:S04]  /*08a0*/  IADD3 R32, P5, R32, R57, RZ ;  /* 0x0000003920207210 */ /* 0x000fc80007fbe0ff */
[----:B------:R-:W-:Y:S01]  /*08b0*/  IADD3.X R33, R33, R55, RZ, P5, !PT ;  /* 0x0000003721217210 */ /* 0x000fe20002ffe4ff */
[----:B------:R-:W-:-:S04]  /*08c0*/  IMAD.WIDE R42, R47, 0x8, R22 ;  /* 0x000000082f2a7825 */ /* 0x000fc800078e0216 */
[----:B------:R-:W-:Y:S01]  /*08d0*/  IMAD.WIDE R46, R47, 0x8, R26 ;  /* 0x000000082f2e7825 */ /* 0x000fe200078e021a */
[----:B--2---:R-:W-:-:S04]  /*08e0*/  SHF.R.U32.HI R29, RZ, 0x1c, R53 ;  /* 0x0000001cff1d7819 */ /* 0x004fc80000011635 */
[----:B------:R-:W-:-:S04]  /*08f0*/  LOP3.LUT R29, R29, 0x8, RZ, 0xc0, !PT ;  /* 0x000000081d1d7812 */ /* 0x000fc800078ec0ff */
[----:B------:R-:W-:Y:S02]  /*0900*/  IADD3 R29, P4, R52, R29, RZ ;  /* 0x0000001d341d7210 */ /* 0x000fe40007f9e0ff */
[----:B----4-:R-:W-:-:S04]  /*0910*/  SHF.R.U32.HI R55, RZ, 0x1c, R51 ;  /* 0x0000001cff377819 */ /* 0x010fc80000011633 */
[----:B------:R-:W-:Y:S01]  /*0920*/  LOP3.LUT R55, R55, 0x8, RZ, 0xc0, !PT ;  /* 0x0000000837377812 */ /* 0x000fe200078ec0ff */
[----:B------:R-:W-:-:S03]  /*0930*/  IMAD.X R52, RZ, RZ, R53, P4 ;  /* 0x000000ffff347224 */ /* 0x000fc600020e0635 */
[----:B------:R-:W-:-:S04]  /*0940*/  IADD3 R44, P5, R50, R55, RZ ;  /* 0x00000037322c7210 */ /* 0x000fc80007fbe0ff */
[----:B------:R-:W-:Y:S02]  /*0950*/  IADD3.X R53, RZ, R51, RZ, P5, !PT ;  /* 0x00000033ff357210 */ /* 0x000fe40002ffe4ff */
[----:B---3--:R-:W-:-:S04]  /*0960*/  SHF.R.U32.HI R51, RZ, 0x1c, R39 ;  /* 0x0000001cff337819 */ /* 0x008fc80000011627 */
[----:B------:R-:W-:-:S04]  /*0970*/  LOP3.LUT R51, R51, 0x8, RZ, 0xc0, !PT ;  /* 0x0000000833337812 */ /* 0x000fc800078ec0ff */
[----:B------:R-:W-:Y:S02]  /*0980*/  IADD3 R34, P4, R38, R51, RZ ;  /* 0x0000003326227210 */ /* 0x000fe40007f9e0ff */
[----:B-----5:R-:W-:-:S03]  /*0990*/  SHF.R.U32.HI R30, RZ, 0x1c, R41 ;  /* 0x0000001cff1e7819 */ /* 0x020fc60000011629 */
[----:B------:R-:W-:Y:S01]  /*09a0*/  IMAD.X R51, RZ, RZ, R39, P4 ;  /* 0x000000ffff337224 */ /* 0x000fe200020e0627 */
[----:B------:R-:W-:Y:S02]  /*09b0*/  LEA R36, P4, R44, UR4, 0xa ;  /* 0x000000042c247c11 */ /* 0x000fe4000f8850ff */
[----:B------:R-:W-:-:S04]  /*09c0*/  LOP3.LUT R37, R30, 0x8, RZ, 0xc0, !PT ;  /* 0x000000081e257812 */ /* 0x000fc800078ec0ff */
[----:B------:R-:W-:Y:S02]  /*09d0*/  IADD3 R30, P5, R40, R37, RZ ;  /* 0x00000025281e7210 */ /* 0x000fe40007fbe0ff */
[----:B------:R-:W-:Y:S02]  /*09e0*/  LEA.HI.X R37, R44, UR5, R53, 0xa, P4 ;  /* 0x000000052c257c11 */ /* 0x000fe4000a0f5435 */
[C---:B------:R-:W-:Y:S02]  /*09f0*/  LEA R40, P4, R34.reuse, UR4, 0xa ;  /* 0x0000000422287c11 */ /* 0x040fe4000f8850ff */
[----:B------:R-:W-:Y:S02]  /*0a00*/  IADD3.X R39, RZ, R41, RZ, P5, !PT ;  /* 0x00000029ff277210 */ /* 0x000fe40002ffe4ff */
[----:B------:R-:W-:Y:S01]  /*0a10*/  LEA.HI.X R41, R34, UR5, R51, 0xa, P4 ;  /* 0x0000000522297c11 */ /* 0x000fe2000a0f5433 */
[----:B------:R-:W-:Y:S01]  /*0a20*/  IMAD.WIDE R36, R28, 0x4, R36 ;  /* 0x000000041c247825 */ /* 0x000fe200078e0224 */
[----:B------:R-:W-:-:S03]  /*0a30*/  SHF.L.U64.HI R51, R29, 0xd, R52 ;  /* 0x0000000d1d337819 */ /* 0x000fc60000010234 */
[----:B------:R-:W-:Y:S01]  /*0a40*/  IMAD.SHL.U32 R29, R29, 0x2000, RZ ;  /* 0x000020001d1d7824 */ /* 0x000fe200078e00ff */
[----:B------:R-:W-:Y:S01]  /*0a50*/  SHF.L.U32 R55, R30, 0xd, RZ ;  /* 0x0000000d1e377819 */ /* 0x000fe200000006ff */
[----:B------:R-:W-:-:S03]  /*0a60*/  IMAD.WIDE R40, R28, 0x4, R40 ;  /* 0x000000041c287825 */ /* 0x000fc600078e0228 */
[----:B------:R-:W-:Y:S02]  /*0a70*/  IADD3 R60, P4, R36, R29, RZ ;  /* 0x0000001d243c7210 */ /* 0x000fe40007f9e0ff */
[----:B------:R-:W-:Y:S02]  /*0a80*/  IADD3 R38, P5, R36, R55, RZ ;  /* 0x0000003724267210 */ /* 0x000fe40007fbe0ff */
[----:B------:R-:W-:Y:S01]  /*0a90*/  SHF.L.U64.HI R53, R30, 0xd, R39 ;  /* 0x0000000d1e357819 */ /* 0x000fe20000010227 */
[----:B------:R-:W-:Y:S01]  /*0aa0*/  IMAD.X R61, R37, 0x1, R51, P4 ;  /* 0x00000001253d7824 */ /* 0x000fe200020e0633 */
[----:B------:R-:W-:Y:S02]  /*0ab0*/  IADD3 R36, P4, R40, R29, RZ ;  /* 0x0000001d28247210 */ /* 0x000fe40007f9e0ff */
[----:B------:R-:W-:-:S03]  /*0ac0*/  IADD3.X R39, R37, R53, RZ, P5, !PT ;  /* 0x0000003525277210 */ /* 0x000fc60002ffe4ff */
[----:B------:R-:W-:Y:S01]  /*0ad0*/  IMAD.X R37, R41, 0x1, R51, P4 ;  /* 0x0000000129257824 */ /* 0x000fe200020e0633 */
[----:B------:R-:W-:-:S06]  /*0ae0*/  CS2R R50, SRZ ;  /* 0x0000000000327805 */ /* 0x000fcc000001ff00 */
[----:B------:R0:W2:Y:S02]  /*0af0*/  @!P1 LDG.E.EL.64 R50, desc[UR6][R48.64] ;  /* 0x0000000630329981 */ /* 0x0000a4000c2e1b00 */
[----:B0-----:R-:W-:-:S06]  /*0b00*/  CS2R R48, SRZ ;  /* 0x0000000000307805 */ /* 0x001fcc000001ff00 */
[----:B------:R0:W3:Y:S02]  /*0b10*/  @!P1 LDG.E.EL.64 R48, desc[UR6][R42.64] ;  /* 0x000000062a309981 */ /* 0x0000e4000c2e1b00 */
[----:B0-----:R-:W-:-:S06]  /*0b20*/  CS2R R42, SRZ ;  /* 0x00000000002a7805 */ /* 0x001fcc000001ff00 */
[----:B------:R0:W4:Y:S02]  /*0b30*/  @!P1 LDG.E.EL.64 R42, desc[UR6][R46.64] ;  /* 0x000000062e2a9981 */ /* 0x000124000c2e1b00 */
        /* <DEDUP_REMOVED lines=9> */
[----:B---3--:R-:W-:-:S04]  /*0bd0*/  SHF.R.U32.HI R53, RZ, 0x1c, R49 ;  /* 0x0000001cff357819 */ /* 0x008fc80000011631 */
[----:B------:R-:W-:Y:S01]  /*0be0*/  LOP3.LUT R53, R53, 0x8, RZ, 0xc0, !PT ;  /* 0x0000000835357812 */ /* 0x000fe200078ec0ff */
[----:B------:R-:W-:-:S03]  /*0bf0*/  IMAD.X R50, RZ, RZ, R51, P4 ;  /* 0x000000ffff327224 */ /* 0x000fc600020e0633 */
[----:B------:R-:W-:-:S04]  /*0c00*/  IADD3 R44, P5, R48, R53, RZ ;  /* 0x00000035302c7210 */ /* 0x000fc80007fbe0ff */
[----:B------:R-:W-:Y:S02]  /*0c10*/  IADD3.X R51, RZ, R49, RZ, P5, !PT ;  /* 0x00000031ff337210 */ /* 0x000fe40002ffe4ff */
[----:B----4-:R-:W-:-:S04]  /*0c20*/  SHF.R.U32.HI R49, RZ, 0x1c, R43 ;  /* 0x0000001cff317819 */ /* 0x010fc8000001162b */
[----:B------:R-:W-:-:S04]  /*0c30*/  LOP3.LUT R49, R49, 0x8, RZ, 0xc0, !PT ;  /* 0x0000000831317812 */ /* 0x000fc800078ec0ff */
[----:B------:R-:W-:Y:S02]  /*0c40*/  IADD3 R34, P4, R42, R49, RZ ;  /* 0x000000312a227210 */ /* 0x000fe40007f9e0ff */
[----:B-----5:R-:W-:-:S04]  /*0c50*/  SHF.R.U32.HI R30, RZ, 0x1c, R47 ;  /* 0x0000001cff1e7819 */ /* 0x020fc8000001162f */
[----:B------:R-:W-:-:S04]  /*0c60*/  LOP3.LUT R19, R30, 0x8, RZ, 0xc0, !PT ;  /* 0x000000081e137812 */ /* 0x000fc800078ec0ff */
[----:B------:R-:W-:Y:S01]  /*0c70*/  IADD3 R30, P5, R46, R19, RZ ;  /* 0x000000132e1e7210 */ /* 0x000fe20007fbe0ff */
[----:B------:R-:W-:Y:S01]  /*0c80*/  IMAD.X R19, RZ, RZ, R43, P4 ;  /* 0x000000ffff137224 */ /* 0x000fe200020e062b */
[----:B------:R-:W-:-:S04]  /*0c90*/  LEA R42, P4, R44, UR4, 0xa ;  /* 0x000000042c2a7c11 */ /* 0x000fc8000f8850ff */
[----:B------:R-:W-:Y:S02]  /*0ca0*/  LEA.HI.X R43, R44, UR5, R51, 0xa, P4 ;  /* 0x000000052c2b7c11 */ /* 0x000fe4000a0f5433 */
[----:B------:R-:W-:Y:S02]  /*0cb0*/  LEA R18, P4, R34, UR4, 0xa ;  /* 0x0000000422127c11 */ /* 0x000fe4000f8850ff */
[----:B------:R-:W-:Y:S01]  /*0cc0*/  IADD3.X R49, RZ, R47, RZ, P5, !PT ;  /* 0x0000002fff317210 */ /* 0x000fe20002ffe4ff */
[----:B------:R-:W-:Y:S01]  /*0cd0*/  IMAD.WIDE R42, R28, 0x4, R42 ;  /* 0x000000041c2a7825 */ /* 0x000fe200078e022a */
[C---:B------:R-:W-:Y:S02]  /*0ce0*/  SHF.L.U64.HI R47, R29.reuse, 0xd, R50 ;  /* 0x0000000d1d2f7819 */ /* 0x040fe40000010232 */
[----:B------:R-:W-:Y:S01]  /*0cf0*/  LEA.HI.X R19, R34, UR5, R19, 0xa, P4 ;  /* 0x0000000522137c11 */ /* 0x000fe2000a0f5413 */
[----:B------:R-:W-:Y:S01]  /*0d00*/  IMAD.SHL.U32 R29, R29, 0x2000, RZ ;  /* 0x000020001d1d7824 */ /* 0x000fe200078e00ff */
[----:B------:R-:W-:-:S02]  /*0d10*/  SHF.L.U32 R57, R30, 0xd, RZ ;  /* 0x0000000d1e397819 */ /* 0x000fc400000006ff */
[----:B------:R-:W-:Y:S01]  /*0d20*/  SHF.L.U64.HI R49, R30, 0xd, R49 ;  /* 0x0000000d1e317819 */ /* 0x000fe20000010231 */
[----:B------:R-:W-:Y:S01]  /*0d30*/  IMAD.WIDE R18, R28, 0x4, R18 ;  /* 0x000000041c127825 */ /* 0x000fe200078e0212 */
[----:B------:R-:W-:Y:S02]  /*0d40*/  IADD3 R58, P4, R42, R29, RZ ;  /* 0x0000001d2a3a7210 */ /* 0x000fe40007f9e0ff */
[----:B------:R-:W-:-:S03]  /*0d50*/  IADD3 R52, P5, R42, R57, RZ ;  /* 0x000000392a347210 */ /* 0x000fc60007fbe0ff */
[----:B------:R-:W-:Y:S01]  /*0d60*/  IMAD.X R59, R43, 0x1, R47, P4 ;  /* 0x000000012b3b7824 */ /* 0x000fe200020e062f */
[----:B------:R-:W-:Y:S02]  /*0d70*/  IADD3.X R53, R43, R49, RZ, P5, !PT ;  /* 0x000000312b357210 */ /* 0x000fe40002ffe4ff */
[----:B------:R-:W-:Y:S02]  /*0d80*/  IADD3 R46, P4, R18, R29, RZ ;  /* 0x0000001d122e7210 */ /* 0x000fe40007f9e0ff */
[----:B------:R-:W-:-:S03]  /*0d90*/  IADD3 R56, P5, R18, R57, RZ ;  /* 0x0000003912387210 */ /* 0x000fc60007fbe0ff */
[----:B------:R-:W-:Y:S01]  /*0da0*/  IMAD.X R47, R19, 0x1, R47, P4 ;  /* 0x00000001132f7824 */ /* 0x000fe200020e062f */
[----:B------:R-:W-:Y:S02]  /*0db0*/  IADD3.X R57, R19, R49, RZ, P5, !PT ;  /* 0x0000003113397210 */ /* 0x000fe40002ffe4ff */
        /* <DEDUP_REMOVED lines=8> */
[----:B------:R-:W-:Y:S02]  /*0e40*/  SHF.R.S32.HI R11, RZ, 0x8, R11 ;  /* 0x00000008ff0b7819 */ /* 0x000fe4000001140b */
[----:B--2---:R-:W-:-:S04]  /*0e50*/  SHF.R.U32.HI R29, RZ, 0x1c, R19 ;  /* 0x0000001cff1d7819 */ /* 0x004fc80000011613 */
[----:B------:R-:W-:-:S04]  /*0e60*/  LOP3.LUT R29, R29, 0x8, RZ, 0xc0, !PT ;  /* 0x000000081d1d7812 */ /* 0x000fc800078ec0ff */
[----:B------:R-:W-:Y:S02]  /*0e70*/  IADD3 R18, P4, R18, R29, RZ ;  /* 0x0000001d12127210 */ /* 0x000fe40007f9e0ff */
[----:B---3--:R-:W-:-:S03]  /*0e80*/  SHF.R.U32.HI R29, RZ, 0x1c, R23 ;  /* 0x0000001cff1d7819 */ /* 0x008fc60000011617 */
[----:B------:R-:W-:Y:S01]  /*0e90*/  IMAD.X R43, RZ, RZ, R19, P4 ;  /* 0x000000ffff2b7224 */ /* 0x000fe200020e0613 */
[----:B------:R-:W-:-:S04]  /*0ea0*/  LOP3.LUT R29, R29, 0x8, RZ, 0xc0, !PT ;  /* 0x000000081d1d7812 */ /* 0x000fc800078ec0ff */
[----:B------:R-:W-:-:S04]  /*0eb0*/  IADD3 R29, P4, R22, R29, RZ ;  /* 0x0000001d161d7210 */ /* 0x000fc80007f9e0ff */
[----:B------:R-:W-:Y:S02]  /*0ec0*/  IADD3.X R30, RZ, R23, RZ, P4, !PT ;  /* 0x00000017ff1e7210 */ /* 0x000fe400027fe4ff */
[----:B----4-:R-:W-:-:S04]  /*0ed0*/  SHF.R.U32.HI R23, RZ, 0x1c, R27 ;  /* 0x0000001cff177819 */ /* 0x010fc8000001161b */
[----:B------:R-:W-:-:S04]  /*0ee0*/  LOP3.LUT R23, R23, 0x8, RZ, 0xc0, !PT ;  /* 0x0000000817177812 */ /* 0x000fc800078ec0ff */
[----:B------:R-:W-:Y:S02]  /*0ef0*/  IADD3 R26, P4, R26, R23, RZ ;  /* 0x000000171a1a7210 */ /* 0x000fe40007f9e0ff */
[----:B-----5:R-:W-:-:S04]  /*0f00*/  SHF.R.U32.HI R19, RZ, 0x1c, R13 ;  /* 0x0000001cff137819 */ /* 0x020fc8000001160d */
[----:B------:R-:W-:Y:S01]  /*0f10*/  LOP3.LUT R15, R19, 0x8, RZ, 0xc0, !PT ;  /* 0x00000008130f7812 */ /* 0x000fe200078ec0ff */
[----:B------:R-:W-:Y:S01]  /*0f20*/  IMAD.X R19, RZ, RZ, R27, P4 ;  /* 0x000000ffff137224 */ /* 0x000fe200020e061b */
[C---:B------:R-:W-:Y:S02]  /*0f30*/  LEA R14, P4, R18.reuse, UR4, 0xa ;  /* 0x00000004120e7c11 */ /* 0x040fe4000f8850ff */
[----:B------:R-:W-:Y:S02]  /*0f40*/  IADD3 R22, P5, R12, R15, RZ ;  /* 0x0000000f0c167210 */ /* 0x000fe40007fbe0ff */
[----:B------:R-:W-:Y:S02]  /*0f50*/  LEA.HI.X R15, R18, UR5, R43, 0xa, P4 ;  /* 0x00000005120f7c11 */ /* 0x000fe4000a0f542b */
[C---:B------:R-:W-:Y:S01]  /*0f60*/  LEA R12, P4, R29.reuse, UR4, 0xa ;  /* 0x000000041d0c7c11 */ /* 0x040fe2000f8850ff */
[----:B------:R-:W-:Y:S01]  /*0f70*/  IMAD.SHL.U32 R51, R26, 0x2000, RZ ;  /* 0x000020001a337824 */ /* 0x000fe200078e00ff */
[----:B------:R-:W-:Y:S01]  /*0f80*/  IADD3.X R23, RZ, R13, RZ, P5, !PT ;  /* 0x0000000dff177210 */ /* 0x000fe20002ffe4ff */
[----:B------:R-:W-:Y:S01]  /*0f90*/  IMAD.WIDE R14, R28, 0x4, R14 ;  /* 0x000000041c0e7825 */ /* 0x000fe200078e020e */
[----:B------:R-:W-:-:S02]  /*0fa0*/  LEA.HI.X R13, R29, UR5, R30, 0xa, P4 ;  /* 0x000000051d0d7c11 */ /* 0x000fc4000a0f541e */
[----:B------:R-:W-:Y:S02]  /*0fb0*/  SHF.L.U32 R43, R22, 0xd, RZ ;  /* 0x0000000d162b7819 */ /* 0x000fe400000006ff */
[----:B------:R-:W-:Y:S01]  /*0fc0*/  SHF.L.U64.HI R19, R26, 0xd, R19 ;  /* 0x0000000d1a137819 */ /* 0x000fe20000010213 */
[----:B------:R-:W-:Y:S01]  /*0fd0*/  IMAD.WIDE R12, R28, 0x4, R12 ;  /* 0x000000041c0c7825 */ /* 0x000fe200078e020c */
[----:B------:R-:W-:Y:S02]  /*0fe0*/  IADD3 R54, P4, R14, R51, RZ ;  /* 0x000000330e367210 */ /* 0x000fe40007f9e0ff */
[----:B------:R-:W-:Y:S02]  /*0ff0*/  SHF.L.U64.HI R23, R22, 0xd, R23 ;  /* 0x0000000d16177819 */ /* 0x000fe40000010217 */
[----:B------:R-:W-:Y:S01]  /*1000*/  IADD3 R48, P5, R14, R43, RZ ;  /* 0x0000002b0e307210 */ /* 0x000fe20007fbe0ff */
[----:B------:R-:W-:Y:S01]  /*1010*/  IMAD.X R55, R15, 0x1, R19, P4 ;  /* 0x000000010f377824 */ /* 0x000fe200020e0613 */
[----:B------:R-:W-:Y:S01]  /*1020*/  IADD3 R50, P4, R12, R51, RZ ;  /* 0x000000330c327210 */ /* 0x000fe20007f9e0ff */
[----:B------:R-:W-:Y:S01]  /*1030*/  IMAD R28, R11, 0x10000, R28 ;  /* 0x000100000b1c7824 */ /* 0x000fe200078e021c */
[----:B------:R-:W-:-:S02]  /*1040*/  IADD3.X R49, R15, R23, RZ, P5, !PT ;  /* 0x000000170f317210 */ /* 0x000fc40002ffe4ff */
[----:B------:R-:W-:Y:S02]  /*1050*/  IADD3 R42, P5, R12, R43, RZ ;  /* 0x0000002b0c2a7210 */ /* 0x000fe40007fbe0ff */
[----:B------:R-:W-:Y:S01]  /*1060*/  SHF.L.U32 R11, R11, 0xe, RZ ;  /* 0x0000000e0b0b7819 */ /* 0x000fe200000006ff */
[----:B------:R-:W-:Y:S01]  /*1070*/  IMAD.X R51, R13, 0x1, R19, P4 ;  /* 0x000000010d337824 */ /* 0x000fe200020e0613 */
[----:B------:R-:W-:Y:S02]  /*1080*/  IADD3.X R43, R13, R23, RZ, P5, !PT ;  /* 0x000000170d2b7210 */ /* 0x000fe40002ffe4ff */
[----:B------:R-:W-:Y:S02]  /*1090*/  CS2R R12, SRZ ;  /* 0x00000000000c7805 */ /* 0x000fe4000001ff00 */
[----:B------:R-:W-:Y:S01]  /*10a0*/  CS2R R14, SRZ ;  /* 0x00000000000e7805 */ /* 0x000fe2000001ff00 */
[----:B------:R-:W-:Y:S01]  /*10b0*/  IMAD.WIDE R16, R11, 0x4, R16 ;  /* 0x000000040b107825 */ /* 0x000fe200078e0210 */
[----:B------:R-:W-:-:S04]  /*10c0*/  CS2R R18, SRZ ;  /* 0x0000000000127805 */ /* 0x000fc8000001ff00 */
[----:B------:R0:W2:Y:S01]  /*10d0*/  @!P3 LDG.E.128 R12, desc[UR6][R16.64] ;  /* 0x00000006100cb981 */ /* 0x0000a2000c1e1d00 */
[C---:B------:R-:W-:Y:S01]  /*10e0*/  IMAD.WIDE R20, R11.reuse, 0x4, R20 ;  /* 0x000000040b147825 */ /* 0x040fe200078e0214 */
[----:B------:R-:W-:Y:S02]  /*10f0*/  CS2R R22, SRZ ;  /* 0x0000000000167805 */ /* 0x000fe4000001ff00 */
[----:B0-----:R-:W-:Y:S01]  /*1100*/  CS2R R16, SRZ ;  /* 0x0000000000107805 */ /* 0x001fe2000001ff00 */
[----:B------:R-:W-:-:S05]  /*1110*/  IMAD.WIDE R24, R11, 0x4, R24 ;  /* 0x000000040b187825 */ /* 0x000fca00078e0218 */
[----:B------:R0:W2:Y:S01]  /*1120*/  @!P3 LDG.E.128 R16, desc[UR6][R20.64] ;  /* 0x000000061410b981 */ /* 0x0000a2000c1e1d00 */
[----:B------:R-:W-:Y:S01]  /*1130*/  CS2R R26, SRZ ;  /* 0x00000000001a7805 */ /* 0x000fe2000001ff00 */
[----:B------:R-:W-:Y:S01]  /*1140*/  IMAD.WIDE R32, R11, 0x4, R32 ;  /* 0x000000040b207825 */ /* 0x000fe200078e0220 */
[----:B0-----:R-:W-:-:S06]  /*1150*/  CS2R R20, SRZ ;  /* 0x0000000000147805 */ /* 0x001fcc000001ff00 */
[----:B------:R0:W3:Y:S02]  /*1160*/  @!P3 LDG.E.128 R20, desc[UR6][R24.64] ;  /* 0x000000061814b981 */ /* 0x0000e4000c1e1d00 */
[----:B0-----:R-:W-:-:S06]  /*1170*/  CS2R R24, SRZ ;  /* 0x0000000000187805 */ /* 0x001fcc000001ff00 */
[----:B------:R-:W3:Y:S01]  /*1180*/  @!P3 LDG.E.128 R24, desc[UR6][R32.64] ;  /* 0x000000062018b981 */ /* 0x000ee2000c1e1d00 */
[--C-:B------:R-:W-:Y:S01]  /*1190*/  IMAD R6, R6, 0x100, R28.reuse ;  /* 0x0000010006067824 */ /* 0x100fe200078e021c */
[-C--:B------:R-:W-:Y:S01]  /*11a0*/  LEA R0, R0, R28.reuse, 0x8 ;  /* 0x0000001c00007211 */ /* 0x080fe200078e40ff */
[----:B------:R-:W-:Y:S01]  /*11b0*/  IMAD R5, R5, 0x100, R28 ;  /* 0x0000010005057824 */ /* 0x000fe200078e021c */
[----:B------:R-:W-:Y:S01]  /*11c0*/  LEA R9, R9, R28, 0x8 ;  /* 0x0000001c09097211 */ /* 0x000fe200078e40ff */
[----:B------:R-:W-:-:S04]  /*11d0*/  IMAD.WIDE R60, R11, 0x4, R60 ;  /* 0x000000040b3c7825 */ /* 0x000fc800078e023c */
        /* <DEDUP_REMOVED lines=11> */
[----:B--2---:R-:W-:Y:S01]  /*1290*/  FADD R28, R17, -R13 ;  /* 0x8000000d111c7221 */ /* 0x004fe20000000000 */
[----:B------:R-:W-:-:S03]  /*12a0*/  FADD R11, R16, -R12 ;  /* 0x8000000c100b7221 */ /* 0x000fc60000000000 */
[-C--:B------:R-:W-:Y:S01]  /*12b0*/  FFMA R28, R28, R35.reuse, R13 ;  /* 0x000000231c1c7223 */ /* 0x080fe2000000000d */
[-C--:B------:R-:W-:Y:S01]  /*12c0*/  FFMA R11, R11, R35.reuse, R12 ;  /* 0x000000230b0b7223 */ /* 0x080fe2000000000c */
[--C-:B------:R-:W-:Y:S01]  /*12d0*/  FADD R29, R18, -R14.reuse ;  /* 0x8000000e121d7221 */ /* 0x100fe20000000000 */
[--C-:B------:R-:W-:Y:S01]  /*12e0*/  FADD R30, R19, -R15.reuse ;  /* 0x8000000f131e7221 */ /* 0x100fe20000000000 */
[----:B------:R-:W-:Y:S02]  /*12f0*/  CS2R R16, SRZ ;  /* 0x0000000000107805 */ /* 0x000fe4000001ff00 */
[-C--:B------:R-:W-:Y:S01]  /*1300*/  FFMA R29, R29, R35.reuse, R14 ;  /* 0x000000231d1d7223 */ /* 0x080fe2000000000e */
[----:B------:R-:W-:Y:S01]  /*1310*/  FFMA R30, R30, R35, R15 ;  /* 0x000000231e1e7223 */ /* 0x000fe2000000000f */
[----:B------:R-:W-:Y:S02]  /*1320*/  CS2R R14, SRZ ;  /* 0x00000000000e7805 */ /* 0x000fe4000001ff00 */
[----:B------:R-:W-:-:S06]  /*1330*/  CS2R R18, SRZ ;  /* 0x0000000000127805 */ /* 0x000fcc000001ff00 */
[----:B------:R-:W2:Y:S01]  /*1340*/  @!P2 LDG.E.128 R16, desc[UR6][R36.64] ;  /* 0x000000062410a981 */ /* 0x000ea2000c1e1d00 */
[----:B---3--:R-:W-:Y:S01]  /*1350*/  FADD R13, R24, -R20 ;  /* 0x80000014180d7221 */ /* 0x008fe20000000000 */
[----:B------:R-:W-:-:S03]  /*1360*/  FADD R12, R25, -R21 ;  /* 0x80000015190c7221 */ /* 0x000fc60000000000 */
[-C--:B------:R-:W-:Y:S01]  /*1370*/  FFMA R32, R13, R35.reuse, R20 ;  /* 0x000000230d207223 */ /* 0x080fe20000000014 */
[----:B------:R-:W-:Y:S01]  /*1380*/  FFMA R33, R12, R35, R21 ;  /* 0x000000230c217223 */ /* 0x000fe20000000015 */
[----:B------:R-:W-:Y:S01]  /*1390*/  FADD R13, R26, -R22 ;  /* 0x800000161a0d7221 */ /* 0x000fe20000000000 */
[----:B------:R-:W-:-:S03]  /*13a0*/  FADD R12, R27, -R23 ;  /* 0x800000171b0c7221 */ /* 0x000fc60000000000 */
[-C--:B------:R-:W-:Y:S01]  /*13b0*/  FFMA R34, R13, R35.reuse, R22 ;  /* 0x000000230d227223 */ /* 0x080fe20000000016 */
[----:B------:R-:W-:Y:S01]  /*13c0*/  FFMA R35, R12, R35, R23 ;  /* 0x000000230c237223 */ /* 0x000fe20000000017 */
[----:B------:R-:W-:-:S06]  /*13d0*/  CS2R R12, SRZ ;  /* 0x00000000000c7805 */ /* 0x000fcc000001ff00 */
[----:B------:R-:W2:Y:S01]  /*13e0*/  @!P2 LDG.E.128 R12, desc[UR6][R60.64] ;  /* 0x000000063c0ca981 */ /* 0x000ea2000c1e1d00 */
[----:B------:R-:W-:Y:S02]  /*13f0*/  CS2R R22, SRZ ;  /* 0x0000000000167805 */ /* 0x000fe4000001ff00 */
[----:B------:R-:W-:Y:S02]  /*1400*/  CS2R R24, SRZ ;  /* 0x0000000000187805 */ /* 0x000fe4000001ff00 */
[----:B------:R-:W-:-:S06]  /*1410*/  CS2R R26, SRZ ;  /* 0x00000000001a7805 */ /* 0x000fcc000001ff00 */
[----:B------:R-:W3:Y:S01]  /*1420*/  @!P2 LDG.E.128 R24, desc[UR6][R40.64] ;  /* 0x000000062818a981 */ /* 0x000ee2000c1e1d00 */
[----:B--2---:R-:W-:-:S04]  /*1430*/  FADD R21, R16, -R12 ;  /* 0x8000000c10157221 */ /* 0x004fc80000000000 */
[----:B------:R-:W-:Y:S01]  /*1440*/  FFMA R36, R21, R45, R12 ;  /* 0x0000002d15247223 */ /* 0x000fe2000000000c */
[----:B------:R-:W-:-:S06]  /*1450*/  CS2R R20, SRZ ;  /* 0x0000000000147805 */ /* 0x000fcc000001ff00 */
[----:B------:R0:W3:Y:S01]  /*1460*/  @!P2 LDG.E.128 R20, desc[UR6][R38.64] ;  /* 0x000000062614a981 */ /* 0x0000e2000c1e1d00 */
[----:B------:R-:W-:-:S04]  /*1470*/  FADD R16, R17, -R13 ;  /* 0x8000000d11107221 */ /* 0x000fc80000000000 */
[----:B------:R-:W-:Y:S01]  /*1480*/  FFMA R37, R16, R45, R13 ;  /* 0x0000002d10257223 */ /* 0x000fe2000000000d */
[----:B------:R-:W-:Y:S01]  /*1490*/  FADD R13, R18, -R14 ;  /* 0x8000000e120d7221 */ /* 0x000fe20000000000 */
[----:B------:R-:W-:-:S03]  /*14a0*/  FADD R12, R19, -R15 ;  /* 0x8000000f130c7221 */ /* 0x000fc60000000000 */
[-C--:B0-----:R-:W-:Y:S01]  /*14b0*/  FFMA R38, R13, R45.reuse, R14 ;  /* 0x0000002d0d267223 */ /* 0x081fe2000000000e */
[-C--:B------:R-:W-:Y:S01]  /*14c0*/  FFMA R39, R12, R45.reuse, R15 ;  /* 0x0000002d0c277223 */ /* 0x080fe2000000000f */
[--C-:B---3--:R-:W-:Y:S01]  /*14d0*/  FADD R13, R24, -R20.reuse ;  /* 0x80000014180d7221 */ /* 0x108fe20000000000 */
[----:B------:R-:W-:Y:S01]  /*14e0*/  FADD R12, R25, -R21 ;  /* 0x80000015190c7221 */ /* 0x000fe20000000000 */
[----:B------:R-:W-:Y:S02]  /*14f0*/  FADD R14, R27, -R23 ;  /* 0x800000171b0e7221 */ /* 0x000fe40000000000 */
[-C--:B------:R-:W-:Y:S01]  /*1500*/  FFMA R40, R13, R45.reuse, R20 ;  /* 0x0000002d0d287223 */ /* 0x080fe20000000014 */
[--C-:B------:R-:W-:Y:S01]  /*1510*/  FADD R13, R26, -R22.reuse ;  /* 0x800000161a0d7221 */ /* 0x100fe20000000000 */
[-C--:B------:R-:W-:Y:S01]  /*1520*/  FFMA R41, R12, R45.reuse, R21 ;  /* 0x0000002d0c297223 */ /* 0x080fe20000000015 */
[----:B------:R-:W-:Y:S02]  /*1530*/  CS2R R20, SRZ ;  /* 0x0000000000147805 */ /* 0x000fe4000001ff00 */
[-C--:B------:R-:W-:Y:S01]  /*1540*/  FFMA R44, R13, R45.reuse, R22 ;  /* 0x0000002d0d2c7223 */ /* 0x080fe20000000016 */
[----:B------:R-:W-:Y:S01]  /*1550*/  FFMA R45, R14, R45, R23 ;  /* 0x0000002d0e2d7223 */ /* 0x000fe20000000017 */
[----:B------:R-:W-:-:S02]  /*1560*/  CS2R R22, SRZ ;  /* 0x0000000000167805 */ /* 0x000fc4000001ff00 */
[----:B------:R-:W-:Y:S02]  /*1570*/  CS2R R24, SRZ ;  /* 0x0000000000187805 */ /* 0x000fe4000001ff00 */
[----:B------:R-:W-:Y:S02]  /*1580*/  CS2R R26, SRZ ;  /* 0x00000000001a7805 */ /* 0x000fe4000001ff00 */
[----:B------:R-:W2:Y:S04]  /*1590*/  @!P1 LDG.E.128 R20, desc[UR6][R58.64] ;  /* 0x000000063a149981 */ /* 0x000ea8000c1e1d00 */
[----:B------:R-:W2:Y:S01]  /*15a0*/  @!P1 LDG.E.128 R24, desc[UR6][R46.64] ;  /* 0x000000062e189981 */ /* 0x000ea2000c1e1d00 */
[----:B------:R-:W-:Y:S02]  /*15b0*/  CS2R R16, SRZ ;  /* 0x0000000000107805 */ /* 0x000fe4000001ff00 */
[----:B------:R-:W-:-:S02]  /*15c0*/  CS2R R18, SRZ ;  /* 0x0000000000127805 */ /* 0x000fc4000001ff00 */
[----:B------:R-:W-:-:S04]  /*15d0*/  CS2R R14, SRZ ;  /* 0x00000000000e7805 */ /* 0x000fc8000001ff00 */
[----:B------:R0:W3:Y:S01]  /*15e0*/  @!P1 LDG.E.128 R16, desc[UR6][R52.64] ;  /* 0x0000000634109981 */ /* 0x0000e2000c1e1d00 */
[----:B--2---:R-:W-:Y:S01]  /*15f0*/  FADD R13, R24, -R20 ;  /* 0x80000014180d7221 */ /* 0x004fe20000000000 */
[----:B------:R-:W-:-:S03]  /*1600*/  FADD R12, R25, -R21 ;  /* 0x80000015190c7221 */ /* 0x000fc60000000000 */
[-C--:B------:R-:W-:Y:S01]  /*1610*/  FFMA R46, R13, R31.reuse, R20 ;  /* 0x0000001f0d2e7223 */ /* 0x080fe20000000014 */
[----:B------:R-:W-:Y:S01]  /*1620*/  FADD R13, R26, -R22 ;  /* 0x800000161a0d7221 */ /* 0x000fe20000000000 */
[----:B------:R-:W-:-:S03]  /*1630*/  FFMA R47, R12, R31, R21 ;  /* 0x0000001f0c2f7223 */ /* 0x000fc60000000015 */
[----:B0-----:R-:W-:Y:S01]  /*1640*/  FFMA R52, R13, R31, R22 ;  /* 0x0000001f0d347223 */ /* 0x001fe20000000016 */
[----:B------:R-:W-:-:S06]  /*1650*/  CS2R R12, SRZ ;  /* 0x00000000000c7805 */ /* 0x000fcc000001ff00 */
[----:B------:R-:W3:Y:S01]  /*1660*/  @!P1 LDG.E.128 R12, desc[UR6][R56.64] ;  /* 0x00000006380c9981 */ /* 0x000ee2000c1e1d00 */
[--C-:B------:R-:W-:Y:S01]  /*1670*/  FADD R20, R27, -R23.reuse ;  /* 0x800000171b147221 */ /* 0x100fe20000000000 */
[----:B------:R-:W-:Y:S02]  /*1680*/  CS2R R24, SRZ ;  /* 0x0000000000187805 */ /* 0x000fe4000001ff00 */
[----:B------:R-:W-:Y:S01]  /*1690*/  CS2R R26, SRZ ;  /* 0x00000000001a7805 */ /* 0x000fe2000001ff00 */
[----:B------:R-:W-:Y:S01]  /*16a0*/  FFMA R53, R20, R31, R23 ;  /* 0x0000001f14357223 */ /* 0x000fe20000000017 */
[----:B------:R-:W-:-:S04]  /*16b0*/  CS2R R22, SRZ ;  /* 0x0000000000167805 */ /* 0x000fc8000001ff00 */
[----:B------:R-:W2:Y:S01]  /*16c0*/  @!P0 LDG.E.128 R24, desc[UR6][R50.64] ;  /* 0x0000000632188981 */ /* 0x000ea2000c1e1d00 */
[----:B---3--:R-:W-:-:S04]  /*16d0*/  FADD R21, R12, -R16 ;  /* 0x800000100c157221 */ /* 0x008fc80000000000 */
[----:B------:R-:W-:Y:S01]  /*16e0*/  FFMA R56, R21, R31, R16 ;  /* 0x0000001f15387223 */ /* 0x000fe20000000010 */
[----:B------:R-:W-:-:S06]  /*16f0*/  CS2R R20, SRZ ;  /* 0x0000000000147805 */ /* 0x000fcc000001ff00 */
[----:B------:R0:W2:Y:S01]  /*1700*/  @!P0 LDG.E.128 R20, desc[UR6][R54.64] ;  /* 0x0000000636148981 */ /* 0x0000a2000c1e1d00 */
[----:B------:R-:W-:Y:S01]  /*1710*/  FADD R12, R13, -R17 ;  /* 0x800000110d0c7221 */ /* 0x000fe20000000000 */
[----:B------:R-:W-:-:S03]  /*1720*/  FADD R13, R14, -R18 ;  /* 0x800000120e0d7221 */ /* 0x000fc60000000000 */
[-C--:B0-----:R-:W-:Y:S01]  /*1730*/  FFMA R54, R12, R31.reuse, R17 ;  /* 0x0000001f0c367223 */ /* 0x081fe20000000011 */
[--C-:B------:R-:W-:Y:S01]  /*1740*/  FADD R12, R15, -R19.reuse ;  /* 0x800000130f0c7221 */ /* 0x100fe20000000000 */
[-C--:B------:R-:W-:Y:S01]  /*1750*/  FFMA R55, R13, R31.reuse, R18 ;  /* 0x0000001f0d377223 */ /* 0x080fe20000000012 */
[----:B------:R-:W-:Y:S02]  /*1760*/  CS2R R14, SRZ ;  /* 0x00000000000e7805 */ /* 0x000fe4000001ff00 */
[----:B------:R-:W-:Y:S01]  /*1770*/  FFMA R31, R12, R31, R19 ;  /* 0x0000001f0c1f7223 */ /* 0x000fe20000000013 */
[----:B------:R-:W-:Y:S02]  /*1780*/  CS2R R12, SRZ ;  /* 0x00000000000c7805 */ /* 0x000fe4000001ff00 */
[----:B------:R-:W-:-:S04]  /*1790*/  CS2R R18, SRZ ;  /* 0x0000000000127805 */ /* 0x000fc8000001ff00 */
[----:B------:R-:W3:Y:S01]  /*17a0*/  @!P0 LDG.E.128 R12, desc[UR6][R48.64] ;  /* 0x00000006300c8981 */ /* 0x000ee2000c1e1d00 */
[----:B--2---:R-:W-:Y:S01]  /*17b0*/  FADD R17, R24, -R20 ;  /* 0x8000001418117221 */ /* 0x004fe20000000000 */
[----:B------:R-:W-:-:S03]  /*17c0*/  FADD R16, R25, -R21 ;  /* 0x8000001519107221 */ /* 0x000fc60000000000 */
[-C--:B------:R-:W-:Y:S01]  /*17d0*/  FFMA R24, R17, R2.reuse, R20 ;  /* 0x0000000211187223 */ /* 0x080fe20000000014 */
[----:B------:R-:W-:Y:S01]  /*17e0*/  FFMA R25, R16, R2, R21 ;  /* 0x0000000210197223 */ /* 0x000fe20000000015 */
[----:B------:R-:W-:Y:S01]  /*17f0*/  CS2R R16, SRZ ;  /* 0x0000000000107805 */ /* 0x000fe2000001ff00 */
[----:B------:R-:W0:Y:S05]  /*1800*/  LDC.64 R20, c[0x0][0x250] ;  /* 0x00009400ff147b82 */ /* 0x000e2a0000000a00 */
[----:B------:R-:W3:Y:S01]  /*1810*/  @!P0 LDG.E.128 R16, desc[UR6][R42.64] ;  /* 0x000000062a108981 */ /* 0x000ee2000c1e1d00 */
[----:B0-----:R-:W-:-:S06]  /*1820*/  IMAD.WIDE R20, R4, 0x4, R20 ;  /* 0x0000000404147825 */ /* 0x001fcc00078e0214 */
[----:B------:R0:W2:Y:S01]  /*1830*/  LDG.E.EL R20, desc[UR6][R20.64] ;  /* 0x0000000614147981 */ /* 0x0000a2000c2e1900 */
[----:B------:R-:W-:Y:S01]  /*1840*/  FADD R32, -R11, R32 ;  /* 0x000000200b207221 */ /* 0x000fe20000000100 */
[----:B------:R-:W-:-:S03]  /*1850*/  FADD R33, -R28, R33 ;  /* 0x000000211c217221 */ /* 0x000fc60000000100 */
[-C--:B------:R-:W-:Y:S01]  /*1860*/  FFMA R11, R32, R7.reuse, R11 ;  /* 0x00000007200b7223 */ /* 0x080fe2000000000b */
[-C--:B------:R-:W-:Y:S02]  /*1870*/  FFMA R28, R33, R7.reuse, R28 ;  /* 0x00000007211c7223 */ /* 0x080fe4000000001c */
[----:B------:R-:W1:Y:S01]  /*1880*/  LDC.64 R32, c[0x0][0x210] ;  /* 0x00008400ff207b82 */ /* 0x000e620000000a00 */
[----:B------:R-:W-:Y:S01]  /*1890*/  FADD R34, -R29, R34 ;  /* 0x000000221d227221 */ /* 0x000fe20000000100 */
[----:B------:R-:W-:Y:S01]  /*18a0*/  FADD R35, -R30, R35 ;  /* 0x000000231e237221 */ /* 0x000fe20000000100 */
[----:B------:R-:W-:Y:S02]  /*18b0*/  FADD R4, -R37, R41 ;  /* 0x0000002925047221 */ /* 0x000fe40000000100 */
[-C--:B------:R-:W-:Y:S01]  /*18c0*/  FFMA R29, R34, R7.reuse, R29 ;  /* 0x00000007221d7223 */ /* 0x080fe2000000001d */
[----:B------:R-:W-:Y:S01]  /*18d0*/  FFMA R30, R35, R7, R30 ;  /* 0x00000007231e7223 */ /* 0x000fe2000000001e */
[----:B------:R-:W-:Y:S01]  /*18e0*/  FADD R7, -R36, R40 ;  /* 0x0000002824077221 */ /* 0x000fe20000000100 */
[----:B------:R-:W-:Y:S01]  /*18f0*/  FADD R35, -R38, R44 ;  /* 0x0000002c26237221 */ /* 0x000fe20000000100 */
[----:B------:R-:W-:-:S02]  /*1900*/  FFMA R44, R4, R8, R37 ;  /* 0x00000008042c7223 */ /* 0x000fc40000000025 */
[-C--:B0-----:R-:W-:Y:S01]  /*1910*/  FFMA R21, R7, R8.reuse, R36 ;  /* 0x0000000807157223 */ /* 0x081fe20000000024 */
[----:B------:R-:W-:Y:S01]  /*1920*/  FADD R7, -R46, R56 ;  /* 0x000000382e077221 */ /* 0x000fe20000000100 */
[----:B------:R-:W-:Y:S01]  /*1930*/  FADD R4, -R39, R45 ;  /* 0x0000002d27047221 */ /* 0x000fe20000000100 */
[----:B------:R-:W-:Y:S01]  /*1940*/  FFMA R48, R35, R8, R38 ;  /* 0x0000000823307223 */ /* 0x000fe20000000026 */
[----:B------:R-:W-:Y:S01]  /*1950*/  FADD R54, -R47, R54 ;  /* 0x000000362f367221 */ /* 0x000fe20000000100 */
[----:B------:R-:W-:Y:S01]  /*1960*/  FFMA R46, R7, R10, R46 ;  /* 0x0000000a072e7223 */ /* 0x000fe2000000002e */
[----:B------:R-:W-:Y:S01]  /*1970*/  FADD R55, -R52, R55 ;  /* 0x0000003734377221 */ /* 0x000fe20000000100 */
[----:B------:R-:W-:Y:S01]  /*1980*/  FFMA R8, R4, R8, R39 ;  /* 0x0000000804087223 */ /* 0x000fe20000000027 */
[----:B------:R-:W-:Y:S01]  /*1990*/  FADD R7, R26, -R22 ;  /* 0x800000161a077221 */ /* 0x000fe20000000000 */
[----:B------:R-:W-:Y:S01]  /*19a0*/  FADD R56, R27, -R23 ;  /* 0x800000171b387221 */ /* 0x000fe20000000000 */
[----:B------:R-:W-:Y:S01]  /*19b0*/  FADD R4, -R53, R31 ;  /* 0x0000001f35047221 */ /* 0x000fe20000000100 */
[----:B------:R-:W-:Y:S01]  /*19c0*/  HFMA2.MMA R35, -RZ, RZ, 0, 0 ;  /* 0x00000000ff237435 */ /* 0x000fe200000001ff */
[-C--:B------:R-:W-:Y:S01]  /*19d0*/  FFMA R47, R54, R10.reuse, R47 ;  /* 0x0000000a362f7223 */ /* 0x080fe2000000002f */
[----:B------:R-:W-:Y:S01]  /*19e0*/  FFMA R52, R55, R10, R52 ;  /* 0x0000000a37347223 */ /* 0x000fe20000000034 */
[----:B------:R-:W-:Y:S01]  /*19f0*/  FFMA R56, R56, R2, R23 ;  /* 0x0000000238387223 */ /* 0x000fe20000000017 */
[----:B------:R-:W-:Y:S01]  /*1a00*/  FFMA R10, R4, R10, R53 ;  /* 0x0000000a040a7223 */ /* 0x000fe20000000035 */
[----:B-1----:R-:W-:Y:S01]  /*1a10*/  IMAD.WIDE R26, R0, 0x4, R32 ;  /* 0x00000004001a7825 */ /* 0x002fe200078e0220 */
[----:B------:R-:W-:-:S02]  /*1a20*/  CS2R R36, SRZ ;  /* 0x0000000000247805 */ /* 0x000fc4000001ff00 */
[----:B------:R-:W-:Y:S02]  /*1a30*/  CS2R R38, SRZ ;  /* 0x0000000000267805 */ /* 0x000fe4000001ff00 */
[----:B------:R-:W-:Y:S01]  /*1a40*/  CS2R R40, SRZ ;  /* 0x0000000000287805 */ /* 0x000fe2000001ff00 */
[--C-:B------:R-:W-:Y:S01]  /*1a50*/  IMAD.WIDE R50, R5, 0x4, R32.reuse ;  /* 0x0000000405327825 */ /* 0x100fe200078e0220 */
[----:B------:R-:W-:Y:S02]  /*1a60*/  CS2R R4, SRZ ;  /* 0x0000000000047805 */ /* 0x000fe4000001ff00 */
[----:B------:R-:W-:Y:S01]  /*1a70*/  CS2R R42, SRZ ;  /* 0x00000000002a7805 */ /* 0x000fe2000001ff00 */
[----:B------:R-:W-:Y:S01]  /*1a80*/  IMAD.WIDE R54, R9, 0x4, R32 ;  /* 0x0000000409367825 */ /* 0x000fe200078e0220 */
[----:B------:R-:W4:Y:S03]  /*1a90*/  @!P1 LDG.E.EL.128 R36, desc[UR6][R50.64] ;  /* 0x0000000632249981 */ /* 0x000f26000c2e1d00 */
[----:B------:R-:W-:Y:S01]  /*1aa0*/  IMAD.MOV.U32 R34, RZ, RZ, RZ ;  /* 0x000000ffff227224 */ /* 0x000fe200078e00ff */
[----:B------:R-:W5:Y:S01]  /*1ab0*/  @!P0 LDG.E.EL.128 R40, desc[UR6][R54.64] ;  /* 0x0000000636288981 */ /* 0x000f62000c2e1d00 */
[----:B------:R-:W0:Y:S01]  /*1ac0*/  S2UR UR5, SR_CgaCtaId ;  /* 0x00000000000579c3 */ /* 0x000e220000008800 */
[----:B---3--:R-:W-:Y:S01]  /*1ad0*/  FADD R31, R16, -R12 ;  /* 0x8000000c101f7221 */ /* 0x008fe20000000000 */
[----:B------:R-:W-:Y:S01]  /*1ae0*/  FFMA R16, R7, R2, R22 ;  /* 0x0000000207107223 */ /* 0x000fe20000000016 */
[----:B------:R-:W-:Y:S01]  /*1af0*/  IMAD.WIDE R22, R6, 0x4, R32 ;  /* 0x0000000406167825 */ /* 0x000fe200078e0220 */
[----:B------:R-:W-:-:S02]  /*1b00*/  MOV R7, RZ ;  /* 0x000000ff00077202 */ /* 0x000fc40000000f00 */
[----:B------:R-:W-:Y:S01]  /*1b10*/  CS2R R32, SRZ ;  /* 0x0000000000207805 */ /* 0x000fe2000001ff00 */
[----:B------:R-:W-:-:S05]  /*1b20*/  IMAD.MOV.U32 R6, RZ, RZ, RZ ;  /* 0x000000ffff067224 */ /* 0x000fca00078e00ff */
[----:B------:R-:W3:Y:S04]  /*1b30*/  @!P2 LDG.E.EL.128 R32, desc[UR6][R26.64] ;  /* 0x000000061a20a981 */ /* 0x000ee8000c2e1d00 */
[----:B------:R-:W3:Y:S01]  /*1b40*/  @!P3 LDG.E.EL.128 R4, desc[UR6][R22.64] ;  /* 0x000000061604b981 */ /* 0x000ee2000c2e1d00 */
[----:B------:R-:W-:-:S04]  /*1b50*/  FADD R0, R17, -R13 ;  /* 0x8000000d11007221 */ /* 0x000fc80000000000 */
[-C--:B------:R-:W-:Y:S02]  /*1b60*/  FFMA R0, R0, R2.reuse, R13 ;  /* 0x0000000200007223 */ /* 0x080fe4000000000d */
[----:B------:R-:W1:Y:S01]  /*1b70*/  S2R R13, SR_TID.X ;  /* 0x00000000000d7919 */ /* 0x000e620000002100 */
[----:B------:R-:W-:Y:S01]  /*1b80*/  UMOV UR4, 0x400 ;  /* 0x0000040000047882 */ /* 0x000fe20000000000 */
[----:B------:R-:W-:Y:S01]  /*1b90*/  FFMA R31, R31, R2, R12 ;  /* 0x000000021f1f7223 */ /* 0x000fe2000000000c */
[----:B0-----:R-:W-:Y:S01]  /*1ba0*/  UPRMT UR4, UR5, 0x654, UR4 ;  /* 0x0000065405047896 */ /* 0x001fe20008000004 */
[----:B------:R-:W-:-:S04]  /*1bb0*/  FADD R12, R19, -R15 ;  /* 0x8000000f130c7221 */ /* 0x000fc80000000000 */
[----:B------:R-:W-:Y:S01]  /*1bc0*/  FFMA R17, R12, R2, R15 ;  /* 0x000000020c117223 */ /* 0x000fe2000000000f */
[----:B-1----:R-:W-:-:S04]  /*1bd0*/  LOP3.LUT R19, R13, 0xff, RZ, 0xc0, !PT ;  /* 0x000000ff0d137812 */ /* 0x002fc800078ec0ff */
[----:B------:R-:W-:-:S05]  /*1be0*/  LEA R19, R19, UR4, 0x2 ;  /* 0x0000000413137c11 */ /* 0x000fca000f8e10ff */
[----:B--2---:R-:W-:Y:S01]  /*1bf0*/  STS [R19], R20 ;  /* 0x0000001413007388 */ /* 0x004fe20000000800 */
[----:B------:R-:W-:-:S05]  /*1c00*/  IMAD.SHL.U32 R13, R13, 0x4, RZ ;  /* 0x000000040d0d7824 */ /* 0x000fca00078e00ff */
[----:B------:R-:W-:Y:S01]  /*1c10*/  LOP3.LUT R12, R13, 0xfc, RZ, 0xc0, !PT ;  /* 0x000000fc0d0c7812 */ /* 0x000fe200078ec0ff */
[----:B------:R-:W-:-:S03]  /*1c20*/  FADD R9, R18, -R14 ;  /* 0x8000000e12097221 */ /* 0x000fc60000000000 */
[----:B------:R-:W-:Y:S01]  /*1c30*/  LEA R12, R12, UR4, 0x2 ;  /* 0x000000040c0c7c11 */ /* 0x000fe2000f8e10ff */
[----:B------:R-:W-:Y:S01]  /*1c40*/  FFMA R9, R9, R2, R14 ;  /* 0x0000000209097223 */ /* 0x000fe2000000000e */
[----:B------:R-:W-:Y:S06]  /*1c50*/  BAR.SYNC.DEFER_BLOCKING 0x0 ;  /* 0x0000000000007b1d */ /* 0x000fec0000010000 */
[----:B------:R-:W4:Y:S01]  /*1c60*/  LDS.128 R12, [R12] ;  /* 0x000000000c0c7984 */ /* 0x000f220000000c00 */
[----:B------:R-:W-:Y:S01]  /*1c70*/  FADD R0, -R25, R0 ;  /* 0x0000000019007221 */ /* 0x000fe20000000100 */
[----:B------:R-:W-:Y:S01]  /*1c80*/  FADD R31, -R24, R31 ;  /* 0x0000001f181f7221 */ /* 0x000fe20000000100 */
[----:B------:R-:W-:Y:S01]  /*1c90*/  FADD R9, -R16, R9 ;  /* 0x0000000910097221 */ /* 0x000fe20000000100 */
[----:B------:R-:W-:Y:S01]  /*1ca0*/  FADD R17, -R56, R17 ;  /* 0x0000001138117221 */ /* 0x000fe20000000100 */
[-C--:B------:R-:W-:Y:S01]  /*1cb0*/  FFMA R25, R0, R3.reuse, R25 ;  /* 0x0000000300197223 */ /* 0x080fe20000000019 */
[-C--:B------:R-:W-:Y:S01]  /*1cc0*/  FFMA R24, R31, R3.reuse, R24 ;  /* 0x000000031f187223 */ /* 0x080fe20000000018 */
[-C--:B------:R-:W-:Y:S01]  /*1cd0*/  FFMA R0, R9, R3.reuse, R16 ;  /* 0x0000000309007223 */ /* 0x080fe20000000010 */
[----:B------:R-:W-:Y:S01]  /*1ce0*/  FFMA R3, R17, R3, R56 ;  /* 0x0000000311037223 */ /* 0x000fe20000000038 */
[C---:B----4-:R-:W-:Y:S01]  /*1cf0*/  FADD R31, R12.reuse, R36 ;  /* 0x000000240c1f7221 */ /* 0x050fe20000000000 */
[C---:B-----5:R-:W-:Y:S01]  /*1d00*/  FADD R9, R12.reuse, R40 ;  /* 0x000000280c097221 */ /* 0x060fe20000000000 */
[----:B------:R-:W-:Y:S01]  /*1d10*/  FADD R2, R13, R41 ;  /* 0x000000290d027221 */ /* 0x000fe20000000000 */
[----:B------:R-:W-:Y:S01]  /*1d20*/  FADD R39, R15, R39 ;  /* 0x000000270f277221 */ /* 0x000fe20000000000 */
[C---:B---3--:R-:W-:Y:S01]  /*1d30*/  FADD R16, R12.reuse, R32 ;  /* 0x000000200c107221 */ /* 0x048fe20000000000 */
[----:B------:R-:W-:Y:S01]  /*1d40*/  FADD R17, R13, R33 ;  /* 0x000000210d117221 */ /* 0x000fe20000000000 */
[----:B------:R-:W-:Y:S01]  /*1d50*/  FADD R19, R15, R35 ;  /* 0x000000230f137221 */ /* 0x000fe20000000000 */
[----:B------:R-:W-:Y:S01]  /*1d60*/  FADD R4, R12, R4 ;  /* 0x000000040c047221 */ /* 0x000fe20000000000 */
[C---:B------:R-:W-:Y:S01]  /*1d70*/  FADD R5, R13.reuse, R5 ;  /* 0x000000050d057221 */ /* 0x040fe20000000000 */
[----:B------:R-:W-:Y:S01]  /*1d80*/  FADD R12, R13, R37 ;  /* 0x000000250d0c7221 */ /* 0x000fe20000000000 */
[C---:B------:R-:W-:Y:S01]  /*1d90*/  FADD R6, R14.reuse, R6 ;  /* 0x000000060e067221 */ /* 0x040fe20000000000 */
[----:B------:R-:W-:Y:S01]  /*1da0*/  FADD R7, R15, R7 ;  /* 0x000000070f077221 */ /* 0x000fe20000000000 */
[C---:B------:R-:W-:Y:S01]  /*1db0*/  FADD R13, R14.reuse, R34 ;  /* 0x000000220e0d7221 */ /* 0x040fe20000000000 */
[----:B------:R-:W-:Y:S01]  /*1dc0*/  FADD R33, R14, R38 ;  /* 0x000000260e217221 */ /* 0x000fe20000000000 */
[----:B------:R-:W-:Y:S01]  /*1dd0*/  FADD R4, R11, R4 ;  /* 0x000000040b047221 */ /* 0x000fe20000000000 */
[----:B------:R-:W-:Y:S01]  /*1de0*/  FADD R5, R28, R5 ;  /* 0x000000051c057221 */ /* 0x000fe20000000000 */
[----:B------:R-:W-:Y:S01]  /*1df0*/  FADD R6, R29, R6 ;  /* 0x000000061d067221 */ /* 0x000fe20000000000 */
[----:B------:R-:W-:Y:S01]  /*1e00*/  FADD R7, R30, R7 ;  /* 0x000000071e077221 */ /* 0x000fe20000000000 */
[----:B------:R-:W-:Y:S01]  /*1e10*/  BAR.SYNC.DEFER_BLOCKING 0x0 ;  /* 0x0000000000007b1d */ /* 0x000fe20000010000 */
[----:B------:R-:W-:Y:S01]  /*1e20*/  FADD R16, R21, R16 ;  /* 0x0000001015107221 */ /* 0x000fe20000000000 */
        /* <DEDUP_REMOVED lines=13> */
[----:B------:R0:W-:Y:S04]  /*1f00*/  @!P3 STG.E.128 desc[UR6][R22.64], R4 ;  /* 0x000000041600b986 */ /* 0x0001e8000c101d06 */
[----:B------:R0:W-:Y:S04]  /*1f10*/  @!P2 STG.E.128 desc[UR6][R26.64], R16 ;  /* 0x000000101a00a986 */ /* 0x0001e8000c101d06 */
[----:B------:R0:W-:Y:S02]  /*1f20*/  @!P1 STG.E.128 desc[UR6][R50.64], R28 ;  /* 0x0000001c32009986 */ /* 0x0001e4000c101d06 */
[----:B0-----:R-:W-:Y:S05]  /*1f30*/  @P0 EXIT ;  /* 0x000000000000094d */ /* 0x001fea0003800000 */
[----:B------:R-:W-:Y:S01]  /*1f40*/  STG.E.128 desc[UR6][R54.64], R12 ;  /* 0x0000000c36007986 */ /* 0x000fe2000c101d06 */
[----:B------:R-:W-:Y:S05]  /*1f50*/  EXIT ;  /* 0x000000000000794d */ /* 0x000fea0003800000 */
.L_x_0:
[----:B------:R-:W-:-:S00]  /*1f60*/  BRA `(.L_x_0) ;  /* 0xfffffffc00fc7947 */ /* 0x000fc0000383ffff */
[----:B------:R-:W-:-:S00]  /*1f70*/  NOP ;  /* 0x0000000000007918 */ /* 0x000fc00000000000 */
        /* <DEDUP_REMOVED lines=8> */
.L_x_1:


//--------------------- .nv.shared.triton_poi_fused__unsafe_index_add_convolution_mul_sub_32 --------------------------
	.section	.nv.shared.triton_poi_fused__unsafe_index_add_convolution_mul_sub_32,"aw",@nobits
	.sectionflags	@""
	.align	16
	.zero		1024


//--------------------- .nv.constant0.triton_poi_fused__unsafe_index_add_convolution_mul_sub_32 --------------------------
	.section	.nv.constant0.triton_poi_fused__unsafe_index_add_convolution_mul_sub_32,"a",@progbits
	.sectionflags	@""
	.align	4
.nv.constant0.triton_poi_fused__unsafe_index_add_convolution_mul_sub_32:
	.zero		608
